//
// Generated by NVIDIA NVVM Compiler
//
// Compiler Build ID: CL-36424714
// Cuda compilation tools, release 13.0, V13.0.88
// Based on NVVM 20.0.0
//

.version 9.0
.target sm_100
.address_size 64

	// .globl	_Z6conv3dPdS_S_iiiiii
.global .align 1 .b8 _ZN34_INTERNAL_e132af85_4_k_cu_13bd463f4cuda3std3__45__cpo5beginE[1];
.global .align 1 .b8 _ZN34_INTERNAL_e132af85_4_k_cu_13bd463f4cuda3std3__45__cpo3endE[1];
.global .align 1 .b8 _ZN34_INTERNAL_e132af85_4_k_cu_13bd463f4cuda3std3__45__cpo6cbeginE[1];
.global .align 1 .b8 _ZN34_INTERNAL_e132af85_4_k_cu_13bd463f4cuda3std3__45__cpo4cendE[1];
.global .align 1 .b8 _ZN34_INTERNAL_e132af85_4_k_cu_13bd463f4cuda3std3__45__cpo6rbeginE[1];
.global .align 1 .b8 _ZN34_INTERNAL_e132af85_4_k_cu_13bd463f4cuda3std3__45__cpo4rendE[1];
.global .align 1 .b8 _ZN34_INTERNAL_e132af85_4_k_cu_13bd463f4cuda3std3__45__cpo7crbeginE[1];
.global .align 1 .b8 _ZN34_INTERNAL_e132af85_4_k_cu_13bd463f4cuda3std3__45__cpo5crendE[1];
.global .align 1 .b8 _ZN34_INTERNAL_e132af85_4_k_cu_13bd463f4cuda3std3__436_GLOBAL__N__e132af85_4_k_cu_13bd463f6ignoreE[1];
.global .align 1 .b8 _ZN34_INTERNAL_e132af85_4_k_cu_13bd463f4cuda3std3__419piecewise_constructE[1];
.global .align 1 .b8 _ZN34_INTERNAL_e132af85_4_k_cu_13bd463f4cuda3std3__48in_placeE[1];
.global .align 1 .b8 _ZN34_INTERNAL_e132af85_4_k_cu_13bd463f4cuda3std3__420unreachable_sentinelE[1];
.global .align 1 .b8 _ZN34_INTERNAL_e132af85_4_k_cu_13bd463f4cuda3std3__47nulloptE[1];
.global .align 1 .b8 _ZN34_INTERNAL_e132af85_4_k_cu_13bd463f4cuda3std6ranges3__45__cpo4swapE[1];
.global .align 1 .b8 _ZN34_INTERNAL_e132af85_4_k_cu_13bd463f4cuda3std6ranges3__45__cpo9iter_moveE[1];
.global .align 1 .b8 _ZN34_INTERNAL_e132af85_4_k_cu_13bd463f4cuda3std6ranges3__45__cpo5beginE[1];
.global .align 1 .b8 _ZN34_INTERNAL_e132af85_4_k_cu_13bd463f4cuda3std6ranges3__45__cpo3endE[1];
.global .align 1 .b8 _ZN34_INTERNAL_e132af85_4_k_cu_13bd463f4cuda3std6ranges3__45__cpo6cbeginE[1];
.global .align 1 .b8 _ZN34_INTERNAL_e132af85_4_k_cu_13bd463f4cuda3std6ranges3__45__cpo4cendE[1];
.global .align 1 .b8 _ZN34_INTERNAL_e132af85_4_k_cu_13bd463f4cuda3std6ranges3__45__cpo7advanceE[1];
.global .align 1 .b8 _ZN34_INTERNAL_e132af85_4_k_cu_13bd463f4cuda3std6ranges3__45__cpo9iter_swapE[1];
.global .align 1 .b8 _ZN34_INTERNAL_e132af85_4_k_cu_13bd463f4cuda3std6ranges3__45__cpo4nextE[1];
.global .align 1 .b8 _ZN34_INTERNAL_e132af85_4_k_cu_13bd463f4cuda3std6ranges3__45__cpo4prevE[1];
.global .align 1 .b8 _ZN34_INTERNAL_e132af85_4_k_cu_13bd463f4cuda3std6ranges3__45__cpo4dataE[1];
.global .align 1 .b8 _ZN34_INTERNAL_e132af85_4_k_cu_13bd463f4cuda3std6ranges3__45__cpo5cdataE[1];
.global .align 1 .b8 _ZN34_INTERNAL_e132af85_4_k_cu_13bd463f4cuda3std6ranges3__45__cpo4sizeE[1];
.global .align 1 .b8 _ZN34_INTERNAL_e132af85_4_k_cu_13bd463f4cuda3std6ranges3__45__cpo5ssizeE[1];
.global .align 1 .b8 _ZN34_INTERNAL_e132af85_4_k_cu_13bd463f4cuda3std6ranges3__45__cpo8distanceE[1];
.global .align 1 .b8 _ZN34_INTERNAL_e132af85_4_k_cu_13bd463f6thrust24THRUST_300001_SM_1000_NS6system6detail10sequential3seqE[1];
.global .align 1 .b8 _ZN34_INTERNAL_e132af85_4_k_cu_13bd463f6thrust24THRUST_300001_SM_1000_NS12placeholders2_1E[1];
.global .align 1 .b8 _ZN34_INTERNAL_e132af85_4_k_cu_13bd463f6thrust24THRUST_300001_SM_1000_NS12placeholders2_2E[1];
.global .align 1 .b8 _ZN34_INTERNAL_e132af85_4_k_cu_13bd463f6thrust24THRUST_300001_SM_1000_NS12placeholders2_3E[1];
.global .align 1 .b8 _ZN34_INTERNAL_e132af85_4_k_cu_13bd463f6thrust24THRUST_300001_SM_1000_NS12placeholders2_4E[1];
.global .align 1 .b8 _ZN34_INTERNAL_e132af85_4_k_cu_13bd463f6thrust24THRUST_300001_SM_1000_NS12placeholders2_5E[1];
.global .align 1 .b8 _ZN34_INTERNAL_e132af85_4_k_cu_13bd463f6thrust24THRUST_300001_SM_1000_NS12placeholders2_6E[1];
.global .align 1 .b8 _ZN34_INTERNAL_e132af85_4_k_cu_13bd463f6thrust24THRUST_300001_SM_1000_NS12placeholders2_7E[1];
.global .align 1 .b8 _ZN34_INTERNAL_e132af85_4_k_cu_13bd463f6thrust24THRUST_300001_SM_1000_NS12placeholders2_8E[1];
.global .align 1 .b8 _ZN34_INTERNAL_e132af85_4_k_cu_13bd463f6thrust24THRUST_300001_SM_1000_NS12placeholders2_9E[1];
.global .align 1 .b8 _ZN34_INTERNAL_e132af85_4_k_cu_13bd463f6thrust24THRUST_300001_SM_1000_NS12placeholders3_10E[1];

.visible .entry _Z6conv3dPdS_S_iiiiii(
	.param .u64 .ptr .align 1 _Z6conv3dPdS_S_iiiiii_param_0,
	.param .u64 .ptr .align 1 _Z6conv3dPdS_S_iiiiii_param_1,
	.param .u64 .ptr .align 1 _Z6conv3dPdS_S_iiiiii_param_2,
	.param .u32 _Z6conv3dPdS_S_iiiiii_param_3,
	.param .u32 _Z6conv3dPdS_S_iiiiii_param_4,
	.param .u32 _Z6conv3dPdS_S_iiiiii_param_5,
	.param .u32 _Z6conv3dPdS_S_iiiiii_param_6,
	.param .u32 _Z6conv3dPdS_S_iiiiii_param_7,
	.param .u32 _Z6conv3dPdS_S_iiiiii_param_8
)
{
	.reg .pred 	%p<90>;
	.reg .b32 	%r<187>;
	.reg .b64 	%rd<69>;
	.reg .b64 	%fd<99>;

	ld.param.u64 	%rd4, [_Z6conv3dPdS_S_iiiiii_param_0];
	ld.param.u64 	%rd5, [_Z6conv3dPdS_S_iiiiii_param_1];
	ld.param.u64 	%rd3, [_Z6conv3dPdS_S_iiiiii_param_2];
	ld.param.u32 	%r93, [_Z6conv3dPdS_S_iiiiii_param_3];
	ld.param.u32 	%r94, [_Z6conv3dPdS_S_iiiiii_param_4];
	ld.param.u32 	%r95, [_Z6conv3dPdS_S_iiiiii_param_5];
	ld.param.u32 	%r96, [_Z6conv3dPdS_S_iiiiii_param_6];
	ld.param.u32 	%r97, [_Z6conv3dPdS_S_iiiiii_param_7];
	ld.param.u32 	%r98, [_Z6conv3dPdS_S_iiiiii_param_8];
	cvta.to.global.u64 	%rd1, %rd5;
	cvta.to.global.u64 	%rd2, %rd4;
	mov.u32 	%r99, %ctaid.x;
	mov.u32 	%r100, %ntid.x;
	mov.u32 	%r101, %tid.x;
	mad.lo.s32 	%r1, %r99, %r100, %r101;
	mov.u32 	%r102, %ctaid.y;
	mov.u32 	%r103, %ntid.y;
	mov.u32 	%r104, %tid.y;
	mad.lo.s32 	%r105, %r102, %r103, %r104;
	mov.u32 	%r106, %ctaid.z;
	mov.u32 	%r107, %ntid.z;
	mov.u32 	%r108, %tid.z;
	mad.lo.s32 	%r109, %r106, %r107, %r108;
	sub.s32 	%r110, %r93, %r95;
	shl.b32 	%r111, %r98, 1;
	add.s32 	%r112, %r110, %r111;
	div.s32 	%r113, %r112, %r97;
	sub.s32 	%r114, %r94, %r96;
	add.s32 	%r115, %r114, %r111;
	div.s32 	%r5, %r115, %r97;
	setp.gt.s32 	%p1, %r1, %r5;
	setp.gt.s32 	%p2, %r105, %r113;
	or.pred  	%p3, %p1, %p2;
	setp.gt.s32 	%p4, %r109, %r113;
	or.pred  	%p5, %p3, %p4;
	@%p5 bra 	$L__BB0_45;
	mul.lo.s32 	%r6, %r97, %r105;
	mov.f64 	%fd77, 0d0000000000000000;
	min.s32 	%r116, %r95, %r96;
	setp.lt.s32 	%p6, %r116, 1;
	@%p6 bra 	$L__BB0_44;
	and.b32  	%r7, %r96, 7;
	add.s32 	%r8, %r7, -1;
	and.b32  	%r9, %r96, 3;
	and.b32  	%r10, %r96, 2147483640;
	and.b32  	%r11, %r96, 1;
	neg.s32 	%r12, %r10;
	mul.lo.s32 	%r13, %r95, 7;
	shl.b32 	%r14, %r95, 3;
	mul.lo.s32 	%r15, %r95, 6;
	mul.lo.s32 	%r16, %r95, 5;
	shl.b32 	%r17, %r95, 2;
	mul.lo.s32 	%r18, %r95, 3;
	shl.b32 	%r19, %r95, 1;
	add.s32 	%r20, %r6, 3;
	shl.b32 	%r21, %r94, 3;
	add.s32 	%r22, %r6, 4;
	mul.lo.s32 	%r23, %r97, %r109;
	mul.lo.s32 	%r24, %r97, %r1;
	mov.f64 	%fd77, 0d0000000000000000;
	mov.b32 	%r165, 0;
$L__BB0_3:
	setp.lt.u32 	%p7, %r96, 8;
	add.s32 	%r26, %r165, %r24;
	add.s32 	%r27, %r165, %r23;
	mul.lo.s32 	%r28, %r27, %r93;
	mov.b32 	%r185, 0;
	@%p7 bra 	$L__BB0_22;
	add.s32 	%r182, %r13, %r165;
	add.s32 	%r181, %r15, %r165;
	add.s32 	%r180, %r16, %r165;
	add.s32 	%r179, %r17, %r165;
	add.s32 	%r178, %r18, %r165;
	add.s32 	%r177, %r19, %r165;
	add.s32 	%r176, %r95, %r165;
	add.s32 	%r119, %r6, %r28;
	mul.lo.s32 	%r120, %r94, %r119;
	add.s32 	%r121, %r120, %r94;
	add.s32 	%r173, %r26, %r121;
	add.s32 	%r122, %r119, 2;
	mad.lo.s32 	%r172, %r94, %r122, %r26;
	add.s32 	%r123, %r20, %r28;
	mad.lo.s32 	%r171, %r94, %r123, %r26;
	add.s32 	%r124, %r22, %r28;
	mad.lo.s32 	%r170, %r94, %r124, %r26;
	add.s32 	%r125, %r119, 5;
	mad.lo.s32 	%r169, %r94, %r125, %r26;
	add.s32 	%r126, %r119, 6;
	mad.lo.s32 	%r168, %r94, %r126, %r26;
	add.s32 	%r127, %r119, 7;
	mad.lo.s32 	%r167, %r94, %r127, %r26;
	add.s32 	%r166, %r26, %r120;
	mov.u32 	%r174, %r20;
	mov.u32 	%r175, %r165;
	mov.u32 	%r183, %r12;
$L__BB0_5:
	.pragma "nounroll";
	setp.ge.s32 	%p8, %r27, %r93;
	setp.ge.s32 	%p9, %r26, %r94;
	add.s32 	%r128, %r174, -3;
	setp.ge.s32 	%p10, %r128, %r93;
	or.pred  	%p11, %p9, %p10;
	or.pred  	%p12, %p11, %p8;
	@%p12 bra 	$L__BB0_7;
	mul.wide.s32 	%rd6, %r166, 8;
	add.s64 	%rd7, %rd2, %rd6;
	ld.global.f64 	%fd43, [%rd7];
	mul.wide.u32 	%rd8, %r175, 8;
	add.s64 	%rd9, %rd1, %rd8;
	ld.global.f64 	%fd44, [%rd9];
	fma.rn.f64 	%fd77, %fd43, %fd44, %fd77;
$L__BB0_7:
	add.s32 	%r129, %r174, -2;
	setp.ge.s32 	%p15, %r129, %r93;
	or.pred  	%p16, %p9, %p15;
	or.pred  	%p17, %p16, %p8;
	@%p17 bra 	$L__BB0_9;
	mul.wide.s32 	%rd10, %r173, 8;
	add.s64 	%rd11, %rd2, %rd10;
	ld.global.f64 	%fd45, [%rd11];
	mul.wide.u32 	%rd12, %r176, 8;
	add.s64 	%rd13, %rd1, %rd12;
	ld.global.f64 	%fd46, [%rd13];
	fma.rn.f64 	%fd77, %fd45, %fd46, %fd77;
$L__BB0_9:
	add.s32 	%r130, %r174, -1;
	setp.ge.s32 	%p20, %r130, %r93;
	or.pred  	%p21, %p9, %p20;
	or.pred  	%p22, %p21, %p8;
	@%p22 bra 	$L__BB0_11;
	mul.wide.s32 	%rd14, %r172, 8;
	add.s64 	%rd15, %rd2, %rd14;
	ld.global.f64 	%fd47, [%rd15];
	mul.wide.u32 	%rd16, %r177, 8;
	add.s64 	%rd17, %rd1, %rd16;
	ld.global.f64 	%fd48, [%rd17];
	fma.rn.f64 	%fd77, %fd47, %fd48, %fd77;
$L__BB0_11:
	setp.ge.s32 	%p25, %r174, %r93;
	or.pred  	%p26, %p9, %p25;
	or.pred  	%p27, %p26, %p8;
	@%p27 bra 	$L__BB0_13;
	mul.wide.s32 	%rd18, %r171, 8;
	add.s64 	%rd19, %rd2, %rd18;
	ld.global.f64 	%fd49, [%rd19];
	mul.wide.u32 	%rd20, %r178, 8;
	add.s64 	%rd21, %rd1, %rd20;
	ld.global.f64 	%fd50, [%rd21];
	fma.rn.f64 	%fd77, %fd49, %fd50, %fd77;
$L__BB0_13:
	add.s32 	%r131, %r174, 1;
	setp.ge.s32 	%p30, %r131, %r93;
	or.pred  	%p31, %p9, %p30;
	or.pred  	%p32, %p31, %p8;
	@%p32 bra 	$L__BB0_15;
	mul.wide.s32 	%rd22, %r170, 8;
	add.s64 	%rd23, %rd2, %rd22;
	ld.global.f64 	%fd51, [%rd23];
	mul.wide.u32 	%rd24, %r179, 8;
	add.s64 	%rd25, %rd1, %rd24;
	ld.global.f64 	%fd52, [%rd25];
	fma.rn.f64 	%fd77, %fd51, %fd52, %fd77;
$L__BB0_15:
	add.s32 	%r132, %r174, 2;
	setp.ge.s32 	%p35, %r132, %r93;
	or.pred  	%p36, %p9, %p35;
	or.pred  	%p37, %p36, %p8;
	@%p37 bra 	$L__BB0_17;
	mul.wide.s32 	%rd26, %r169, 8;
	add.s64 	%rd27, %rd2, %rd26;
	ld.global.f64 	%fd53, [%rd27];
	mul.wide.u32 	%rd28, %r180, 8;
	add.s64 	%rd29, %rd1, %rd28;
	ld.global.f64 	%fd54, [%rd29];
	fma.rn.f64 	%fd77, %fd53, %fd54, %fd77;
$L__BB0_17:
	add.s32 	%r133, %r174, 3;
	setp.ge.s32 	%p40, %r133, %r93;
	or.pred  	%p41, %p9, %p40;
	or.pred  	%p42, %p41, %p8;
	@%p42 bra 	$L__BB0_19;
	mul.wide.s32 	%rd30, %r168, 8;
	add.s64 	%rd31, %rd2, %rd30;
	ld.global.f64 	%fd55, [%rd31];
	mul.wide.u32 	%rd32, %r181, 8;
	add.s64 	%rd33, %rd1, %rd32;
	ld.global.f64 	%fd56, [%rd33];
	fma.rn.f64 	%fd77, %fd55, %fd56, %fd77;
$L__BB0_19:
	add.s32 	%r134, %r174, 4;
	setp.ge.s32 	%p45, %r134, %r93;
	or.pred  	%p46, %p9, %p45;
	or.pred  	%p47, %p46, %p8;
	@%p47 bra 	$L__BB0_21;
	mul.wide.s32 	%rd34, %r167, 8;
	add.s64 	%rd35, %rd2, %rd34;
	ld.global.f64 	%fd57, [%rd35];
	mul.wide.u32 	%rd36, %r182, 8;
	add.s64 	%rd37, %rd1, %rd36;
	ld.global.f64 	%fd58, [%rd37];
	fma.rn.f64 	%fd77, %fd57, %fd58, %fd77;
$L__BB0_21:
	add.s32 	%r183, %r183, 8;
	add.s32 	%r182, %r182, %r14;
	add.s32 	%r181, %r181, %r14;
	add.s32 	%r180, %r180, %r14;
	add.s32 	%r179, %r179, %r14;
	add.s32 	%r178, %r178, %r14;
	add.s32 	%r177, %r177, %r14;
	add.s32 	%r176, %r176, %r14;
	add.s32 	%r175, %r175, %r14;
	add.s32 	%r174, %r174, 8;
	add.s32 	%r173, %r173, %r21;
	add.s32 	%r172, %r172, %r21;
	add.s32 	%r171, %r171, %r21;
	add.s32 	%r170, %r170, %r21;
	add.s32 	%r169, %r169, %r21;
	add.s32 	%r168, %r168, %r21;
	add.s32 	%r167, %r167, %r21;
	add.s32 	%r166, %r166, %r21;
	setp.ne.s32 	%p48, %r183, 0;
	mov.u32 	%r185, %r10;
	@%p48 bra 	$L__BB0_5;
$L__BB0_22:
	setp.eq.s32 	%p49, %r7, 0;
	@%p49 bra 	$L__BB0_43;
	setp.lt.u32 	%p50, %r8, 3;
	@%p50 bra 	$L__BB0_33;
	setp.ge.s32 	%p51, %r27, %r93;
	setp.ge.s32 	%p52, %r26, %r94;
	add.s32 	%r81, %r185, %r6;
	setp.ge.s32 	%p53, %r81, %r93;
	or.pred  	%p54, %p52, %p53;
	or.pred  	%p55, %p54, %p51;
	@%p55 bra 	$L__BB0_26;
	add.s32 	%r136, %r81, %r28;
	mad.lo.s32 	%r137, %r136, %r94, %r26;
	mul.wide.s32 	%rd38, %r137, 8;
	add.s64 	%rd39, %rd2, %rd38;
	ld.global.f64 	%fd60, [%rd39];
	mad.lo.s32 	%r138, %r185, %r95, %r165;
	mul.wide.u32 	%rd40, %r138, 8;
	add.s64 	%rd41, %rd1, %rd40;
	ld.global.f64 	%fd61, [%rd41];
	fma.rn.f64 	%fd77, %fd60, %fd61, %fd77;
$L__BB0_26:
	add.s32 	%r82, %r81, 1;
	setp.ge.s32 	%p58, %r82, %r93;
	or.pred  	%p59, %p52, %p58;
	or.pred  	%p60, %p59, %p51;
	@%p60 bra 	$L__BB0_28;
	add.s32 	%r139, %r82, %r28;
	mad.lo.s32 	%r140, %r139, %r94, %r26;
	mul.wide.s32 	%rd42, %r140, 8;
	add.s64 	%rd43, %rd2, %rd42;
	ld.global.f64 	%fd62, [%rd43];
	mad.lo.s32 	%r141, %r95, %r185, %r95;
	add.s32 	%r142, %r141, %r165;
	mul.wide.u32 	%rd44, %r142, 8;
	add.s64 	%rd45, %rd1, %rd44;
	ld.global.f64 	%fd63, [%rd45];
	fma.rn.f64 	%fd77, %fd62, %fd63, %fd77;
$L__BB0_28:
	add.s32 	%r83, %r81, 2;
	setp.ge.s32 	%p63, %r83, %r93;
	or.pred  	%p64, %p52, %p63;
	or.pred  	%p65, %p64, %p51;
	@%p65 bra 	$L__BB0_30;
	add.s32 	%r143, %r185, 2;
	add.s32 	%r144, %r83, %r28;
	mad.lo.s32 	%r145, %r144, %r94, %r26;
	mul.wide.s32 	%rd46, %r145, 8;
	add.s64 	%rd47, %rd2, %rd46;
	ld.global.f64 	%fd64, [%rd47];
	mad.lo.s32 	%r146, %r143, %r95, %r165;
	mul.wide.u32 	%rd48, %r146, 8;
	add.s64 	%rd49, %rd1, %rd48;
	ld.global.f64 	%fd65, [%rd49];
	fma.rn.f64 	%fd77, %fd64, %fd65, %fd77;
$L__BB0_30:
	add.s32 	%r84, %r81, 3;
	setp.ge.s32 	%p68, %r84, %r93;
	or.pred  	%p69, %p52, %p68;
	or.pred  	%p70, %p69, %p51;
	@%p70 bra 	$L__BB0_32;
	add.s32 	%r147, %r185, 3;
	add.s32 	%r148, %r84, %r28;
	mad.lo.s32 	%r149, %r148, %r94, %r26;
	mul.wide.s32 	%rd50, %r149, 8;
	add.s64 	%rd51, %rd2, %rd50;
	ld.global.f64 	%fd66, [%rd51];
	mad.lo.s32 	%r150, %r147, %r95, %r165;
	mul.wide.u32 	%rd52, %r150, 8;
	add.s64 	%rd53, %rd1, %rd52;
	ld.global.f64 	%fd67, [%rd53];
	fma.rn.f64 	%fd77, %fd66, %fd67, %fd77;
$L__BB0_32:
	add.s32 	%r185, %r185, 4;
$L__BB0_33:
	setp.eq.s32 	%p71, %r9, 0;
	@%p71 bra 	$L__BB0_43;
	setp.eq.s32 	%p72, %r9, 1;
	@%p72 bra 	$L__BB0_40;
	setp.ge.s32 	%p73, %r27, %r93;
	setp.ge.s32 	%p74, %r26, %r94;
	add.s32 	%r87, %r185, %r6;
	setp.ge.s32 	%p75, %r87, %r93;
	or.pred  	%p76, %p74, %p75;
	or.pred  	%p77, %p76, %p73;
	@%p77 bra 	$L__BB0_37;
	add.s32 	%r151, %r87, %r28;
	mad.lo.s32 	%r152, %r151, %r94, %r26;
	mul.wide.s32 	%rd54, %r152, 8;
	add.s64 	%rd55, %rd2, %rd54;
	ld.global.f64 	%fd69, [%rd55];
	mad.lo.s32 	%r153, %r185, %r95, %r165;
	mul.wide.u32 	%rd56, %r153, 8;
	add.s64 	%rd57, %rd1, %rd56;
	ld.global.f64 	%fd70, [%rd57];
	fma.rn.f64 	%fd77, %fd69, %fd70, %fd77;
$L__BB0_37:
	add.s32 	%r88, %r87, 1;
	setp.ge.s32 	%p80, %r88, %r93;
	or.pred  	%p81, %p74, %p80;
	or.pred  	%p82, %p81, %p73;
	@%p82 bra 	$L__BB0_39;
	add.s32 	%r154, %r88, %r28;
	mad.lo.s32 	%r155, %r154, %r94, %r26;
	mul.wide.s32 	%rd58, %r155, 8;
	add.s64 	%rd59, %rd2, %rd58;
	ld.global.f64 	%fd71, [%rd59];
	mad.lo.s32 	%r156, %r95, %r185, %r95;
	add.s32 	%r157, %r156, %r165;
	mul.wide.u32 	%rd60, %r157, 8;
	add.s64 	%rd61, %rd1, %rd60;
	ld.global.f64 	%fd72, [%rd61];
	fma.rn.f64 	%fd77, %fd71, %fd72, %fd77;
$L__BB0_39:
	add.s32 	%r185, %r185, 2;
$L__BB0_40:
	setp.eq.s32 	%p83, %r11, 0;
	@%p83 bra 	$L__BB0_43;
	setp.ge.s32 	%p84, %r27, %r93;
	setp.ge.s32 	%p85, %r26, %r94;
	add.s32 	%r91, %r185, %r6;
	setp.ge.s32 	%p86, %r91, %r93;
	or.pred  	%p87, %p85, %p86;
	or.pred  	%p88, %p87, %p84;
	@%p88 bra 	$L__BB0_43;
	add.s32 	%r158, %r91, %r28;
	mad.lo.s32 	%r159, %r158, %r94, %r26;
	mul.wide.s32 	%rd62, %r159, 8;
	add.s64 	%rd63, %rd2, %rd62;
	ld.global.f64 	%fd73, [%rd63];
	mad.lo.s32 	%r160, %r185, %r95, %r165;
	mul.wide.u32 	%rd64, %r160, 8;
	add.s64 	%rd65, %rd1, %rd64;
	ld.global.f64 	%fd74, [%rd65];
	fma.rn.f64 	%fd77, %fd73, %fd74, %fd77;
$L__BB0_43:
	add.s32 	%r165, %r165, 1;
	setp.ne.s32 	%p89, %r165, %r95;
	@%p89 bra 	$L__BB0_3;
$L__BB0_44:
	mad.lo.s32 	%r161, %r109, %r113, %r109;
	add.s32 	%r162, %r161, %r105;
	mad.lo.s32 	%r163, %r162, %r5, %r162;
	add.s32 	%r164, %r163, %r1;
	cvta.to.global.u64 	%rd66, %rd3;
	mul.wide.s32 	%rd67, %r164, 8;
	add.s64 	%rd68, %rd66, %rd67;
	st.global.f64 	[%rd68], %fd77;
$L__BB0_45:
	ret;

}
	// .globl	_Z6conv2dPdS_S_iiiiii
.visible .entry _Z6conv2dPdS_S_iiiiii(
	.param .u64 .ptr .align 1 _Z6conv2dPdS_S_iiiiii_param_0,
	.param .u64 .ptr .align 1 _Z6conv2dPdS_S_iiiiii_param_1,
	.param .u64 .ptr .align 1 _Z6conv2dPdS_S_iiiiii_param_2,
	.param .u32 _Z6conv2dPdS_S_iiiiii_param_3,
	.param .u32 _Z6conv2dPdS_S_iiiiii_param_4,
	.param .u32 _Z6conv2dPdS_S_iiiiii_param_5,
	.param .u32 _Z6conv2dPdS_S_iiiiii_param_6,
	.param .u32 _Z6conv2dPdS_S_iiiiii_param_7,
	.param .u32 _Z6conv2dPdS_S_iiiiii_param_8
)
{
	.reg .pred 	%p<15>;
	.reg .b32 	%r<61>;
	.reg .b64 	%rd<45>;
	.reg .b64 	%fd<119>;

	ld.param.u64 	%rd10, [_Z6conv2dPdS_S_iiiiii_param_0];
	ld.param.u64 	%rd11, [_Z6conv2dPdS_S_iiiiii_param_1];
	ld.param.u64 	%rd9, [_Z6conv2dPdS_S_iiiiii_param_2];
	ld.param.u32 	%r29, [_Z6conv2dPdS_S_iiiiii_param_3];
	ld.param.u32 	%r30, [_Z6conv2dPdS_S_iiiiii_param_4];
	ld.param.u32 	%r27, [_Z6conv2dPdS_S_iiiiii_param_5];
	ld.param.u32 	%r28, [_Z6conv2dPdS_S_iiiiii_param_6];
	ld.param.u32 	%r31, [_Z6conv2dPdS_S_iiiiii_param_7];
	ld.param.u32 	%r32, [_Z6conv2dPdS_S_iiiiii_param_8];
	cvta.to.global.u64 	%rd1, %rd11;
	cvta.to.global.u64 	%rd2, %rd10;
	mov.u32 	%r33, %ctaid.x;
	mov.u32 	%r34, %ntid.x;
	mov.u32 	%r35, %tid.x;
	mad.lo.s32 	%r1, %r33, %r34, %r35;
	mov.u32 	%r36, %ctaid.y;
	mov.u32 	%r37, %ntid.y;
	mov.u32 	%r38, %tid.y;
	mad.lo.s32 	%r2, %r36, %r37, %r38;
	mad.lo.s32 	%r3, %r31, %r1, %r32;
	mad.lo.s32 	%r39, %r31, %r2, %r32;
	sub.s32 	%r40, %r30, %r28;
	shl.b32 	%r41, %r32, 1;
	add.s32 	%r42, %r40, %r41;
	div.s32 	%r5, %r42, %r31;
	setp.ge.s32 	%p1, %r3, %r29;
	setp.ge.s32 	%p2, %r39, %r30;
	or.pred  	%p3, %p1, %p2;
	@%p3 bra 	$L__BB1_18;
	mov.f64 	%fd117, 0d0000000000000000;
	min.s32 	%r43, %r27, %r28;
	setp.lt.s32 	%p4, %r43, 1;
	@%p4 bra 	$L__BB1_17;
	and.b32  	%r6, %r28, 15;
	add.s32 	%r7, %r6, -1;
	and.b32  	%r8, %r28, 7;
	add.s32 	%r9, %r8, -1;
	and.b32  	%r10, %r28, 2147483632;
	and.b32  	%r11, %r28, 3;
	neg.s32 	%r12, %r10;
	add.s64 	%rd3, %rd2, 64;
	mov.f64 	%fd117, 0d0000000000000000;
	mov.b32 	%r55, 0;
$L__BB1_3:
	setp.lt.u32 	%p5, %r28, 16;
	add.s32 	%r46, %r55, %r3;
	mad.lo.s32 	%r14, %r46, %r30, %r39;
	mul.lo.s32 	%r15, %r55, %r28;
	mov.b32 	%r59, 0;
	@%p5 bra 	$L__BB1_6;
	mul.wide.u32 	%rd12, %r15, 8;
	add.s64 	%rd13, %rd1, %rd12;
	add.s64 	%rd44, %rd13, 64;
	mov.u32 	%r56, %r14;
	mov.u32 	%r57, %r12;
$L__BB1_5:
	.pragma "nounroll";
	mul.wide.s32 	%rd14, %r56, 8;
	add.s64 	%rd15, %rd3, %rd14;
	ld.global.f64 	%fd20, [%rd15+-64];
	ld.global.f64 	%fd21, [%rd44+-64];
	fma.rn.f64 	%fd22, %fd20, %fd21, %fd117;
	ld.global.f64 	%fd23, [%rd15+-56];
	ld.global.f64 	%fd24, [%rd44+-56];
	fma.rn.f64 	%fd25, %fd23, %fd24, %fd22;
	ld.global.f64 	%fd26, [%rd15+-48];
	ld.global.f64 	%fd27, [%rd44+-48];
	fma.rn.f64 	%fd28, %fd26, %fd27, %fd25;
	ld.global.f64 	%fd29, [%rd15+-40];
	ld.global.f64 	%fd30, [%rd44+-40];
	fma.rn.f64 	%fd31, %fd29, %fd30, %fd28;
	ld.global.f64 	%fd32, [%rd15+-32];
	ld.global.f64 	%fd33, [%rd44+-32];
	fma.rn.f64 	%fd34, %fd32, %fd33, %fd31;
	ld.global.f64 	%fd35, [%rd15+-24];
	ld.global.f64 	%fd36, [%rd44+-24];
	fma.rn.f64 	%fd37, %fd35, %fd36, %fd34;
	ld.global.f64 	%fd38, [%rd15+-16];
	ld.global.f64 	%fd39, [%rd44+-16];
	fma.rn.f64 	%fd40, %fd38, %fd39, %fd37;
	ld.global.f64 	%fd41, [%rd15+-8];
	ld.global.f64 	%fd42, [%rd44+-8];
	fma.rn.f64 	%fd43, %fd41, %fd42, %fd40;
	ld.global.f64 	%fd44, [%rd15];
	ld.global.f64 	%fd45, [%rd44];
	fma.rn.f64 	%fd46, %fd44, %fd45, %fd43;
	ld.global.f64 	%fd47, [%rd15+8];
	ld.global.f64 	%fd48, [%rd44+8];
	fma.rn.f64 	%fd49, %fd47, %fd48, %fd46;
	ld.global.f64 	%fd50, [%rd15+16];
	ld.global.f64 	%fd51, [%rd44+16];
	fma.rn.f64 	%fd52, %fd50, %fd51, %fd49;
	ld.global.f64 	%fd53, [%rd15+24];
	ld.global.f64 	%fd54, [%rd44+24];
	fma.rn.f64 	%fd55, %fd53, %fd54, %fd52;
	ld.global.f64 	%fd56, [%rd15+32];
	ld.global.f64 	%fd57, [%rd44+32];
	fma.rn.f64 	%fd58, %fd56, %fd57, %fd55;
	ld.global.f64 	%fd59, [%rd15+40];
	ld.global.f64 	%fd60, [%rd44+40];
	fma.rn.f64 	%fd61, %fd59, %fd60, %fd58;
	ld.global.f64 	%fd62, [%rd15+48];
	ld.global.f64 	%fd63, [%rd44+48];
	fma.rn.f64 	%fd64, %fd62, %fd63, %fd61;
	ld.global.f64 	%fd65, [%rd15+56];
	ld.global.f64 	%fd66, [%rd44+56];
	fma.rn.f64 	%fd117, %fd65, %fd66, %fd64;
	add.s32 	%r57, %r57, 16;
	add.s32 	%r56, %r56, 16;
	add.s64 	%rd44, %rd44, 128;
	setp.ne.s32 	%p6, %r57, 0;
	mov.u32 	%r59, %r10;
	@%p6 bra 	$L__BB1_5;
$L__BB1_6:
	setp.eq.s32 	%p7, %r6, 0;
	@%p7 bra 	$L__BB1_16;
	setp.lt.u32 	%p8, %r7, 7;
	@%p8 bra 	$L__BB1_9;
	add.s32 	%r47, %r14, %r59;
	mul.wide.s32 	%rd16, %r47, 8;
	add.s64 	%rd17, %rd2, %rd16;
	ld.global.f64 	%fd68, [%rd17];
	add.s32 	%r48, %r59, %r15;
	mul.wide.u32 	%rd18, %r48, 8;
	add.s64 	%rd19, %rd1, %rd18;
	ld.global.f64 	%fd69, [%rd19];
	fma.rn.f64 	%fd70, %fd68, %fd69, %fd117;
	ld.global.f64 	%fd71, [%rd17+8];
	cvt.u64.u32 	%rd20, %r15;
	cvt.u64.u32 	%rd21, %r59;
	add.s64 	%rd22, %rd21, %rd20;
	shl.b64 	%rd23, %rd22, 3;
	add.s64 	%rd24, %rd1, %rd23;
	ld.global.f64 	%fd72, [%rd24+8];
	fma.rn.f64 	%fd73, %fd71, %fd72, %fd70;
	ld.global.f64 	%fd74, [%rd17+16];
	ld.global.f64 	%fd75, [%rd24+16];
	fma.rn.f64 	%fd76, %fd74, %fd75, %fd73;
	ld.global.f64 	%fd77, [%rd17+24];
	ld.global.f64 	%fd78, [%rd24+24];
	fma.rn.f64 	%fd79, %fd77, %fd78, %fd76;
	ld.global.f64 	%fd80, [%rd17+32];
	ld.global.f64 	%fd81, [%rd24+32];
	fma.rn.f64 	%fd82, %fd80, %fd81, %fd79;
	ld.global.f64 	%fd83, [%rd17+40];
	ld.global.f64 	%fd84, [%rd24+40];
	fma.rn.f64 	%fd85, %fd83, %fd84, %fd82;
	ld.global.f64 	%fd86, [%rd17+48];
	ld.global.f64 	%fd87, [%rd24+48];
	fma.rn.f64 	%fd88, %fd86, %fd87, %fd85;
	ld.global.f64 	%fd89, [%rd17+56];
	ld.global.f64 	%fd90, [%rd24+56];
	fma.rn.f64 	%fd117, %fd89, %fd90, %fd88;
	add.s32 	%r59, %r59, 8;
$L__BB1_9:
	setp.eq.s32 	%p9, %r8, 0;
	@%p9 bra 	$L__BB1_16;
	setp.lt.u32 	%p10, %r9, 3;
	@%p10 bra 	$L__BB1_12;
	add.s32 	%r49, %r14, %r59;
	mul.wide.s32 	%rd25, %r49, 8;
	add.s64 	%rd26, %rd2, %rd25;
	ld.global.f64 	%fd92, [%rd26];
	add.s32 	%r50, %r59, %r15;
	mul.wide.u32 	%rd27, %r50, 8;
	add.s64 	%rd28, %rd1, %rd27;
	ld.global.f64 	%fd93, [%rd28];
	fma.rn.f64 	%fd94, %fd92, %fd93, %fd117;
	ld.global.f64 	%fd95, [%rd26+8];
	cvt.u64.u32 	%rd29, %r15;
	cvt.u64.u32 	%rd30, %r59;
	add.s64 	%rd31, %rd30, %rd29;
	shl.b64 	%rd32, %rd31, 3;
	add.s64 	%rd33, %rd1, %rd32;
	ld.global.f64 	%fd96, [%rd33+8];
	fma.rn.f64 	%fd97, %fd95, %fd96, %fd94;
	ld.global.f64 	%fd98, [%rd26+16];
	ld.global.f64 	%fd99, [%rd33+16];
	fma.rn.f64 	%fd100, %fd98, %fd99, %fd97;
	ld.global.f64 	%fd101, [%rd26+24];
	ld.global.f64 	%fd102, [%rd33+24];
	fma.rn.f64 	%fd117, %fd101, %fd102, %fd100;
	add.s32 	%r59, %r59, 4;
$L__BB1_12:
	setp.eq.s32 	%p11, %r11, 0;
	@%p11 bra 	$L__BB1_16;
	setp.eq.s32 	%p12, %r11, 1;
	add.s32 	%r51, %r14, %r59;
	mul.wide.s32 	%rd34, %r51, 8;
	add.s64 	%rd7, %rd2, %rd34;
	ld.global.f64 	%fd103, [%rd7];
	add.s32 	%r52, %r59, %r15;
	mul.wide.u32 	%rd35, %r52, 8;
	add.s64 	%rd36, %rd1, %rd35;
	ld.global.f64 	%fd104, [%rd36];
	fma.rn.f64 	%fd117, %fd103, %fd104, %fd117;
	@%p12 bra 	$L__BB1_16;
	setp.eq.s32 	%p13, %r11, 2;
	ld.global.f64 	%fd105, [%rd7+8];
	cvt.u64.u32 	%rd37, %r15;
	cvt.u64.u32 	%rd38, %r59;
	add.s64 	%rd39, %rd38, %rd37;
	shl.b64 	%rd40, %rd39, 3;
	add.s64 	%rd8, %rd1, %rd40;
	ld.global.f64 	%fd106, [%rd8+8];
	fma.rn.f64 	%fd117, %fd105, %fd106, %fd117;
	@%p13 bra 	$L__BB1_16;
	ld.global.f64 	%fd107, [%rd7+16];
	ld.global.f64 	%fd108, [%rd8+16];
	fma.rn.f64 	%fd117, %fd107, %fd108, %fd117;
$L__BB1_16:
	add.s32 	%r55, %r55, 1;
	setp.ne.s32 	%p14, %r55, %r27;
	@%p14 bra 	$L__BB1_3;
$L__BB1_17:
	mad.lo.s32 	%r53, %r2, %r5, %r2;
	add.s32 	%r54, %r53, %r1;
	cvta.to.global.u64 	%rd41, %rd9;
	mul.wide.s32 	%rd42, %r54, 8;
	add.s64 	%rd43, %rd41, %rd42;
	st.global.f64 	[%rd43], %fd117;
$L__BB1_18:
	ret;

}
	// .globl	_Z6matrixPddii
.visible .entry _Z6matrixPddii(
	.param .u64 .ptr .align 1 _Z6matrixPddii_param_0,
	.param .f64 _Z6matrixPddii_param_1,
	.param .u32 _Z6matrixPddii_param_2,
	.param .u32 _Z6matrixPddii_param_3
)
{
	.reg .pred 	%p<2>;
	.reg .b32 	%r<8>;
	.reg .b64 	%rd<7>;
	.reg .b64 	%fd<2>;

	ld.param.u64 	%rd2, [_Z6matrixPddii_param_0];
	ld.param.f64 	%fd1, [_Z6matrixPddii_param_1];
	ld.param.u32 	%r1, [_Z6matrixPddii_param_2];
	ld.param.u32 	%r2, [_Z6matrixPddii_param_3];
	mov.u32 	%r3, %ctaid.x;
	mov.u32 	%r4, %ntid.x;
	mov.u32 	%r5, %tid.x;
	mad.lo.s32 	%r6, %r3, %r4, %r5;
	cvt.u64.u32 	%rd1, %r6;
	mul.lo.s32 	%r7, %r2, %r1;
	cvt.s64.s32 	%rd3, %r7;
	setp.ge.u64 	%p1, %rd1, %rd3;
	@%p1 bra 	$L__BB2_2;
	cvta.to.global.u64 	%rd4, %rd2;
	shl.b64 	%rd5, %rd1, 3;
	add.s64 	%rd6, %rd4, %rd5;
	st.global.f64 	[%rd6], %fd1;
$L__BB2_2:
	ret;

}
	// .globl	_ZN3cub18CUB_300001_SM_10006detail11EmptyKernelIvEEvv
.visible .entry _ZN3cub18CUB_300001_SM_10006detail11EmptyKernelIvEEvv()
{


	ret;

}


// ===== COMPILED SASS (sm_100) =====

	.target	sm_100

	.elftype	@"ET_EXEC"


//--------------------- .note.nv.tkinfo           --------------------------
	.section	.note.nv.tkinfo,"",@"SHT_NOTE"
	.sectionflags	@"SHF_NOTE_NV_TKINFO"
	.tkinfo
        /*0018*/ 	.word	0x00000002
        /*0030*/ 	.string	""
        /*0030*/ 	.string	"ptxas"
        /*0030*/ 	.string	"Cuda compilation tools, release 13.0, V13.0.88"
        /*0030*/ 	.string	"Build cuda_13.0.r13.0/compiler.36424714_0"
        /*0030*/ 	.string	"-arch sm_100 -m 64 "



//--------------------- .note.nv.cuinfo           --------------------------
	.section	.note.nv.cuinfo,"",@"SHT_NOTE"
	.sectionflags	@"SHF_NOTE_NV_CUINFO"
        /*0018*/ 	.short	0x0002
        /*001a*/ 	.short	0x0064
        /*001c*/ 	.short	0x0082
	.zero		2


//--------------------- .nv.info                  --------------------------
	.section	.nv.info,"",@"SHT_CUDA_INFO"
	.align	4


	//----- nvinfo : EIATTR_REGCOUNT
	.align		4
        /*0000*/ 	.byte	0x04, 0x2f
        /*0002*/ 	.short	(.L_40 - .L_39)
	.align		4
.L_39:
        /*0004*/ 	.word	index@(_Z6conv3dPdS_S_iiiiii)
        /*0008*/ 	.word	0x00000020


	//----- nvinfo : EIATTR_FRAME_SIZE
	.align		4
.L_40:
        /*000c*/ 	.byte	0x04, 0x11
        /*000e*/ 	.short	(.L_42 - .L_41)
	.align		4
.L_41:
        /*0010*/ 	.word	index@(_Z6conv3dPdS_S_iiiiii)
        /*0014*/ 	.word	0x00000000


	//----- nvinfo : EIATTR_REGCOUNT
	.align		4
.L_42:
        /*0018*/ 	.byte	0x04, 0x2f
        /*001a*/ 	.short	(.L_44 - .L_43)
	.align		4
.L_43:
        /*001c*/ 	.word	index@(_Z6conv2dPdS_S_iiiiii)
        /*0020*/ 	.word	0x00000020


	//----- nvinfo : EIATTR_FRAME_SIZE
	.align		4
.L_44:
        /*0024*/ 	.byte	0x04, 0x11
        /*0026*/ 	.short	(.L_46 - .L_45)
	.align		4
.L_45:
        /*0028*/ 	.word	index@(_Z6conv2dPdS_S_iiiiii)
        /*002c*/ 	.word	0x00000000


	//----- nvinfo : EIATTR_REGCOUNT
	.align		4
.L_46:
        /*0030*/ 	.byte	0x04, 0x2f
        /*0032*/ 	.short	(.L_48 - .L_47)
	.align		4
.L_47:
        /*0034*/ 	.word	index@(_Z6matrixPddii)
        /*0038*/ 	.word	0x00000008


	//----- nvinfo : EIATTR_FRAME_SIZE
	.align		4
.L_48:
        /*003c*/ 	.byte	0x04, 0x11
        /*003e*/ 	.short	(.L_50 - .L_49)
	.align		4
.L_49:
        /*0040*/ 	.word	index@(_Z6matrixPddii)
        /*0044*/ 	.word	0x00000000


	//----- nvinfo : EIATTR_REGCOUNT
	.align		4
.L_50:
        /*0048*/ 	.byte	0x04, 0x2f
        /*004a*/ 	.short	(.L_52 - .L_51)
	.align		4
.L_51:
        /*004c*/ 	.word	index@(_ZN3cub18CUB_300001_SM_10006detail11EmptyKernelIvEEvv)
        /*0050*/ 	.word	0x00000004


	//----- nvinfo : EIATTR_FRAME_SIZE
	.align		4
.L_52:
        /*0054*/ 	.byte	0x04, 0x11
        /*0056*/ 	.short	(.L_54 - .L_53)
	.align		4
.L_53:
        /*0058*/ 	.word	index@(_ZN3cub18CUB_300001_SM_10006detail11EmptyKernelIvEEvv)
        /*005c*/ 	.word	0x00000000


	//----- nvinfo : EIATTR_MIN_STACK_SIZE
	.align		4
.L_54:
        /*0060*/ 	.byte	0x04, 0x12
        /*0062*/ 	.short	(.L_56 - .L_55)
	.align		4
.L_55:
        /*0064*/ 	.word	index@(_ZN3cub18CUB_300001_SM_10006detail11EmptyKernelIvEEvv)
        /*0068*/ 	.word	0x00000000


	//----- nvinfo : EIATTR_MIN_STACK_SIZE
	.align		4
.L_56:
        /*006c*/ 	.byte	0x04, 0x12
        /*006e*/ 	.short	(.L_58 - .L_57)
	.align		4
.L_57:
        /*0070*/ 	.word	index@(_Z6matrixPddii)
        /*0074*/ 	.word	0x00000000


	//----- nvinfo : EIATTR_MIN_STACK_SIZE
	.align		4
.L_58:
        /*0078*/ 	.byte	0x04, 0x12
        /*007a*/ 	.short	(.L_60 - .L_59)
	.align		4
.L_59:
        /*007c*/ 	.word	index@(_Z6conv2dPdS_S_iiiiii)
        /*0080*/ 	.word	0x00000000


	//----- nvinfo : EIATTR_MIN_STACK_SIZE
	.align		4
.L_60:
        /*0084*/ 	.byte	0x04, 0x12
        /*0086*/ 	.short	(.L_62 - .L_61)
	.align		4
.L_61:
        /*0088*/ 	.word	index@(_Z6conv3dPdS_S_iiiiii)
        /*008c*/ 	.word	0x00000000
.L_62:


//--------------------- .nv.compat                --------------------------
	.section	.nv.compat,"",@"SHT_CUDA_COMPAT_INFO"
	.align	4
        /*0000*/ 	.byte	0x02, 0x09, 0x00, 0x00, 0x02, 0x02, 0x01, 0x00, 0x02, 0x05, 0x05, 0x00, 0x03, 0x07, 0x01, 0x01
        /*0010*/ 	.byte	0x02, 0x03, 0x00, 0x00, 0x02, 0x06, 0x01, 0x00, 0x04, 0x0b, 0x08, 0x00, 0x01, 0x00, 0x00, 0x00
        /*0020*/ 	.byte	0x00, 0x00, 0x00, 0x00


//--------------------- .nv.info._ZN3cub18CUB_300001_SM_10006detail11EmptyKernelIvEEvv --------------------------
	.section	.nv.info._ZN3cub18CUB_300001_SM_10006detail11EmptyKernelIvEEvv,"",@"SHT_CUDA_INFO"
	.sectionflags	@""
	.align	4


	//----- nvinfo : EIATTR_CUDA_API_VERSION
	.align		4
        /*0000*/ 	.byte	0x04, 0x37
        /*0002*/ 	.short	(.L_64 - .L_63)
.L_63:
        /*0004*/ 	.word	0x00000082


	//----- nvinfo : EIATTR_SPARSE_MMA_MASK
	.align		4
.L_64:
        /*0008*/ 	.byte	0x03, 0x50
        /*000a*/ 	.short	0x0000


	//----- nvinfo : EIATTR_MAXREG_COUNT
	.align		4
        /*000c*/ 	.byte	0x03, 0x1b
        /*000e*/ 	.short	0x00ff


	//----- nvinfo : EIATTR_MERCURY_ISA_VERSION
	.align		4
        /*0010*/ 	.byte	0x03, 0x5f
        /*0012*/ 	.short	0x0101


	//----- nvinfo : EIATTR_VRC_CTA_INIT_COUNT
	.align		4
        /*0014*/ 	.byte	0x02, 0x4a
	.zero		1
	.zero		1


	//----- nvinfo : EIATTR_EXIT_INSTR_OFFSETS
	.align		4
        /*0018*/ 	.byte	0x04, 0x1c
        /*001a*/ 	.short	(.L_66 - .L_65)


	//   ....[0]....
.L_65:
        /*001c*/ 	.word	0x00000010


	//----- nvinfo : EIATTR_SW_WAR
	.align		4
.L_66:
        /*0020*/ 	.byte	0x04, 0x36
        /*0022*/ 	.short	(.L_68 - .L_67)
.L_67:
        /*0024*/ 	.word	0x00000008
.L_68:


//--------------------- .nv.info._Z6matrixPddii   --------------------------
	.section	.nv.info._Z6matrixPddii,"",@"SHT_CUDA_INFO"
	.sectionflags	@""
	.align	4


	//----- nvinfo : EIATTR_CUDA_API_VERSION
	.align		4
        /*0000*/ 	.byte	0x04, 0x37
        /*0002*/ 	.short	(.L_70 - .L_69)
.L_69:
        /*0004*/ 	.word	0x00000082


	//----- nvinfo : EIATTR_KPARAM_INFO
	.align		4
.L_70:
        /*0008*/ 	.byte	0x04, 0x17
        /*000a*/ 	.short	(.L_72 - .L_71)
.L_71:
        /*000c*/ 	.word	0x00000000
        /*0010*/ 	.short	0x0003
        /*0012*/ 	.short	0x0014
        /*0014*/ 	.byte	0x00, 0xf0, 0x11, 0x00


	//----- nvinfo : EIATTR_KPARAM_INFO
	.align		4
.L_72:
        /*0018*/ 	.byte	0x04, 0x17
        /*001a*/ 	.short	(.L_74 - .L_73)
.L_73:
        /*001c*/ 	.word	0x00000000
        /*0020*/ 	.short	0x0002
        /*0022*/ 	.short	0x0010
        /*0024*/ 	.byte	0x00, 0xf0, 0x11, 0x00


	//----- nvinfo : EIATTR_KPARAM_INFO
	.align		4
.L_74:
        /*0028*/ 	.byte	0x04, 0x17
        /*002a*/ 	.short	(.L_76 - .L_75)
.L_75:
        /*002c*/ 	.word	0x00000000
        /*0030*/ 	.short	0x0001
        /*0032*/ 	.short	0x0008
        /*0034*/ 	.byte	0x00, 0xf0, 0x21, 0x00


	//----- nvinfo : EIATTR_KPARAM_INFO
	.align		4
.L_76:
        /*0038*/ 	.byte	0x04, 0x17
        /*003a*/ 	.short	(.L_78 - .L_77)
.L_77:
        /*003c*/ 	.word	0x00000000
        /*0040*/ 	.short	0x0000
        /*0042*/ 	.short	0x0000
        /*0044*/ 	.byte	0x00, 0xf5, 0x21, 0x00


	//----- nvinfo : EIATTR_SPARSE_MMA_MASK
	.align		4
.L_78:
        /*0048*/ 	.byte	0x03, 0x50
        /*004a*/ 	.short	0x0000


	//----- nvinfo : EIATTR_MAXREG_COUNT
	.align		4
        /*004c*/ 	.byte	0x03, 0x1b
        /*004e*/ 	.short	0x00ff


	//----- nvinfo : EIATTR_MERCURY_ISA_VERSION
	.align		4
        /*0050*/ 	.byte	0x03, 0x5f
        /*0052*/ 	.short	0x0101


	//----- nvinfo : EIATTR_VRC_CTA_INIT_COUNT
	.align		4
        /*0054*/ 	.byte	0x02, 0x4a
	.zero		1
	.zero		1


	//----- nvinfo : EIATTR_EXIT_INSTR_OFFSETS
	.align		4
        /*0058*/ 	.byte	0x04, 0x1c
        /*005a*/ 	.short	(.L_80 - .L_79)


	//   ....[0]....
.L_79:
        /*005c*/ 	.word	0x000000a0


	//   ....[1]....
        /*0060*/ 	.word	0x00000110


	//----- nvinfo : EIATTR_CBANK_PARAM_SIZE
	.align		4
.L_80:
        /*0064*/ 	.byte	0x03, 0x19
        /*0066*/ 	.short	0x0018


	//----- nvinfo : EIATTR_PARAM_CBANK
	.align		4
        /*0068*/ 	.byte	0x04, 0x0a
        /*006a*/ 	.short	(.L_82 - .L_81)
	.align		4
.L_81:
        /*006c*/ 	.word	index@(.nv.constant0._Z6matrixPddii)
        /*0070*/ 	.short	0x0380
        /*0072*/ 	.short	0x0018


	//----- nvinfo : EIATTR_SW_WAR
	.align		4
.L_82:
        /*0074*/ 	.byte	0x04, 0x36
        /*0076*/ 	.short	(.L_84 - .L_83)
.L_83:
        /*0078*/ 	.word	0x00000008
.L_84:


//--------------------- .nv.info._Z6conv2dPdS_S_iiiiii --------------------------
	.section	.nv.info._Z6conv2dPdS_S_iiiiii,"",@"SHT_CUDA_INFO"
	.sectionflags	@""
	.align	4


	//----- nvinfo : EIATTR_CUDA_API_VERSION
	.align		4
        /*0000*/ 	.byte	0x04, 0x37
        /*0002*/ 	.short	(.L_86 - .L_85)
.L_85:
        /*0004*/ 	.word	0x00000082


	//----- nvinfo : EIATTR_KPARAM_INFO
	.align		4
.L_86:
        /*0008*/ 	.byte	0x04, 0x17
        /*000a*/ 	.short	(.L_88 - .L_87)
.L_87:
        /*000c*/ 	.word	0x00000000
        /*0010*/ 	.short	0x0008
        /*0012*/ 	.short	0x002c
        /*0014*/ 	.byte	0x00, 0xf0, 0x11, 0x00


	//----- nvinfo : EIATTR_KPARAM_INFO
	.align		4
.L_88:
        /*0018*/ 	.byte	0x04, 0x17
        /*001a*/ 	.short	(.L_90 - .L_89)
.L_89:
        /*001c*/ 	.word	0x00000000
        /*0020*/ 	.short	0x0007
        /*0022*/ 	.short	0x0028
        /*0024*/ 	.byte	0x00, 0xf0, 0x11, 0x00


	//----- nvinfo : EIATTR_KPARAM_INFO
	.align		4
.L_90:
        /*0028*/ 	.byte	0x04, 0x17
        /*002a*/ 	.short	(.L_92 - .L_91)
.L_91:
        /*002c*/ 	.word	0x00000000
        /*0030*/ 	.short	0x0006
        /*0032*/ 	.short	0x0024
        /*0034*/ 	.byte	0x00, 0xf0, 0x11, 0x00


	//----- nvinfo : EIATTR_KPARAM_INFO
	.align		4
.L_92:
        /*0038*/ 	.byte	0x04, 0x17
        /*003a*/ 	.short	(.L_94 - .L_93)
.L_93:
        /*003c*/ 	.word	0x00000000
        /*0040*/ 	.short	0x0005
        /*0042*/ 	.short	0x0020
        /*0044*/ 	.byte	0x00, 0xf0, 0x11, 0x00


	//----- nvinfo : EIATTR_KPARAM_INFO
	.align		4
.L_94:
        /*0048*/ 	.byte	0x04, 0x17
        /*004a*/ 	.short	(.L_96 - .L_95)
.L_95:
        /*004c*/ 	.word	0x00000000
        /*0050*/ 	.short	0x0004
        /*0052*/ 	.short	0x001c
        /*0054*/ 	.byte	0x00, 0xf0, 0x11, 0x00


	//----- nvinfo : EIATTR_KPARAM_INFO
	.align		4
.L_96:
        /*0058*/ 	.byte	0x04, 0x17
        /*005a*/ 	.short	(.L_98 - .L_97)
.L_97:
        /*005c*/ 	.word	0x00000000
        /*0060*/ 	.short	0x0003
        /*0062*/ 	.short	0x0018
        /*0064*/ 	.byte	0x00, 0xf0, 0x11, 0x00


	//----- nvinfo : EIATTR_KPARAM_INFO
	.align		4
.L_98:
        /*0068*/ 	.byte	0x04, 0x17
        /*006a*/ 	.short	(.L_100 - .L_99)
.L_99:
        /*006c*/ 	.word	0x00000000
        /*0070*/ 	.short	0x0002
        /*0072*/ 	.short	0x0010
        /*0074*/ 	.byte	0x00, 0xf5, 0x21, 0x00


	//----- nvinfo : EIATTR_KPARAM_INFO
	.align		4
.L_100:
        /*0078*/ 	.byte	0x04, 0x17
        /*007a*/ 	.short	(.L_102 - .L_101)
.L_101:
        /*007c*/ 	.word	0x00000000
        /*0080*/ 	.short	0x0001
        /*0082*/ 	.short	0x0008
        /*0084*/ 	.byte	0x00, 0xf5, 0x21, 0x00


	//----- nvinfo : EIATTR_KPARAM_INFO
	.align		4
.L_102:
        /*0088*/ 	.byte	0x04, 0x17
        /*008a*/ 	.short	(.L_104 - .L_103)
.L_103:
        /*008c*/ 	.word	0x00000000
        /*0090*/ 	.short	0x0000
        /*0092*/ 	.short	0x0000
        /*0094*/ 	.byte	0x00, 0xf5, 0x21, 0x00


	//----- nvinfo : EIATTR_SPARSE_MMA_MASK
	.align		4
.L_104:
        /*0098*/ 	.byte	0x03, 0x50
        /*009a*/ 	.short	0x0000


	//----- nvinfo : EIATTR_MAXREG_COUNT
	.align		4
        /*009c*/ 	.byte	0x03, 0x1b
        /*009e*/ 	.short	0x00ff


	//----- nvinfo : EIATTR_MERCURY_ISA_VERSION
	.align		4
        /*00a0*/ 	.byte	0x03, 0x5f
        /*00a2*/ 	.short	0x0101


	//----- nvinfo : EIATTR_VRC_CTA_INIT_COUNT
	.align		4
        /*00a4*/ 	.byte	0x02, 0x4a
	.zero		1
	.zero		1


	//----- nvinfo : EIATTR_EXIT_INSTR_OFFSETS
	.align		4
        /*00a8*/ 	.byte	0x04, 0x1c
        /*00aa*/ 	.short	(.L_106 - .L_105)


	//   ....[0]....
.L_105:
        /*00ac*/ 	.word	0x00000230


	//   ....[1]....
        /*00b0*/ 	.word	0x00000f00


	//----- nvinfo : EIATTR_CBANK_PARAM_SIZE
	.align		4
.L_106:
        /*00b4*/ 	.byte	0x03, 0x19
        /*00b6*/ 	.short	0x0030


	//----- nvinfo : EIATTR_PARAM_CBANK
	.align		4
        /*00b8*/ 	.byte	0x04, 0x0a
        /*00ba*/ 	.short	(.L_108 - .L_107)
	.align		4
.L_107:
        /*00bc*/ 	.word	index@(.nv.constant0._Z6conv2dPdS_S_iiiiii)
        /*00c0*/ 	.short	0x0380
        /*00c2*/ 	.short	0x0030


	//----- nvinfo : EIATTR_SW_WAR
	.align		4
.L_108:
        /*00c4*/ 	.byte	0x04, 0x36
        /*00c6*/ 	.short	(.L_110 - .L_109)
.L_109:
        /*00c8*/ 	.word	0x00000008
.L_110:


//--------------------- .nv.info._Z6conv3dPdS_S_iiiiii --------------------------
	.section	.nv.info._Z6conv3dPdS_S_iiiiii,"",@"SHT_CUDA_INFO"
	.sectionflags	@""
	.align	4


	//----- nvinfo : EIATTR_CUDA_API_VERSION
	.align		4
        /*0000*/ 	.byte	0x04, 0x37
        /*0002*/ 	.short	(.L_112 - .L_111)
.L_111:
        /*0004*/ 	.word	0x00000082


	//----- nvinfo : EIATTR_KPARAM_INFO
	.align		4
.L_112:
        /*0008*/ 	.byte	0x04, 0x17
        /*000a*/ 	.short	(.L_114 - .L_113)
.L_113:
        /*000c*/ 	.word	0x00000000
        /*0010*/ 	.short	0x0008
        /*0012*/ 	.short	0x002c
        /*0014*/ 	.byte	0x00, 0xf0, 0x11, 0x00


	//----- nvinfo : EIATTR_KPARAM_INFO
	.align		4
.L_114:
        /*0018*/ 	.byte	0x04, 0x17
        /*001a*/ 	.short	(.L_116 - .L_115)
.L_115:
        /*001c*/ 	.word	0x00000000
        /*0020*/ 	.short	0x0007
        /*0022*/ 	.short	0x0028
        /*0024*/ 	.byte	0x00, 0xf0, 0x11, 0x00


	//----- nvinfo : EIATTR_KPARAM_INFO
	.align		4
.L_116:
        /*0028*/ 	.byte	0x04, 0x17
        /*002a*/ 	.short	(.L_118 - .L_117)
.L_117:
        /*002c*/ 	.word	0x00000000
        /*0030*/ 	.short	0x0006
        /*0032*/ 	.short	0x0024
        /*0034*/ 	.byte	0x00, 0xf0, 0x11, 0x00


	//----- nvinfo : EIATTR_KPARAM_INFO
	.align		4
.L_118:
        /*0038*/ 	.byte	0x04, 0x17
        /*003a*/ 	.short	(.L_120 - .L_119)
.L_119:
        /*003c*/ 	.word	0x00000000
        /*0040*/ 	.short	0x0005
        /*0042*/ 	.short	0x0020
        /*0044*/ 	.byte	0x00, 0xf0, 0x11, 0x00


	//----- nvinfo : EIATTR_KPARAM_INFO
	.align		4
.L_120:
        /*0048*/ 	.byte	0x04, 0x17
        /*004a*/ 	.short	(.L_122 - .L_121)
.L_121:
        /*004c*/ 	.word	0x00000000
        /*0050*/ 	.short	0x0004
        /*0052*/ 	.short	0x001c
        /*0054*/ 	.byte	0x00, 0xf0, 0x11, 0x00


	//----- nvinfo : EIATTR_KPARAM_INFO
	.align		4
.L_122:
        /*0058*/ 	.byte	0x04, 0x17
        /*005a*/ 	.short	(.L_124 - .L_123)
.L_123:
        /*005c*/ 	.word	0x00000000
        /*0060*/ 	.short	0x0003
        /*0062*/ 	.short	0x0018
        /*0064*/ 	.byte	0x00, 0xf0, 0x11, 0x00


	//----- nvinfo : EIATTR_KPARAM_INFO
	.align		4
.L_124:
        /*0068*/ 	.byte	0x04, 0x17
        /*006a*/ 	.short	(.L_126 - .L_125)
.L_125:
        /*006c*/ 	.word	0x00000000
        /*0070*/ 	.short	0x0002
        /*0072*/ 	.short	0x0010
        /*0074*/ 	.byte	0x00, 0xf5, 0x21, 0x00


	//----- nvinfo : EIATTR_KPARAM_INFO
	.align		4
.L_126:
        /*0078*/ 	.byte	0x04, 0x17
        /*007a*/ 	.short	(.L_128 - .L_127)
.L_127:
        /*007c*/ 	.word	0x00000000
        /*0080*/ 	.short	0x0001
        /*0082*/ 	.short	0x0008
        /*0084*/ 	.byte	0x00, 0xf5, 0x21, 0x00


	//----- nvinfo : EIATTR_KPARAM_INFO
	.align		4
.L_128:
        /*0088*/ 	.byte	0x04, 0x17
        /*008a*/ 	.short	(.L_130 - .L_129)
.L_129:
        /*008c*/ 	.word	0x00000000
        /*0090*/ 	.short	0x0000
        /*0092*/ 	.short	0x0000
        /*0094*/ 	.byte	0x00, 0xf5, 0x21, 0x00


	//----- nvinfo : EIATTR_SPARSE_MMA_MASK
	.align		4
.L_130:
        /*0098*/ 	.byte	0x03, 0x50
        /*009a*/ 	.short	0x0000


	//----- nvinfo : EIATTR_MAXREG_COUNT
	.align		4
        /*009c*/ 	.byte	0x03, 0x1b
        /*009e*/ 	.short	0x00ff


	//----- nvinfo : EIATTR_MERCURY_ISA_VERSION
	.align		4
        /*00a0*/ 	.byte	0x03, 0x5f
        /*00a2*/ 	.short	0x0101


	//----- nvinfo : EIATTR_VRC_CTA_INIT_COUNT
	.align		4
        /*00a4*/ 	.byte	0x02, 0x4a
	.zero		1
	.zero		1


	//----- nvinfo : EIATTR_EXIT_INSTR_OFFSETS
	.align		4
        /*00a8*/ 	.byte	0x04, 0x1c
        /*00aa*/ 	.short	(.L_132 - .L_131)


	//   ....[0]....
.L_131:
        /*00ac*/ 	.word	0x000003f0


	//   ....[1]....
        /*00b0*/ 	.word	0x00001700


	//----- nvinfo : EIATTR_CRS_STACK_SIZE
	.align		4
.L_132:
        /*00b4*/ 	.byte	0x04, 0x1e
        /*00b6*/ 	.short	(.L_134 - .L_133)
.L_133:
        /*00b8*/ 	.word	0x00000000


	//----- nvinfo : EIATTR_CBANK_PARAM_SIZE
	.align		4
.L_134:
        /*00bc*/ 	.byte	0x03, 0x19
        /*00be*/ 	.short	0x0030


	//----- nvinfo : EIATTR_PARAM_CBANK
	.align		4
        /*00c0*/ 	.byte	0x04, 0x0a
        /*00c2*/ 	.short	(.L_136 - .L_135)
	.align		4
.L_135:
        /*00c4*/ 	.word	index@(.nv.constant0._Z6conv3dPdS_S_iiiiii)
        /*00c8*/ 	.short	0x0380
        /*00ca*/ 	.short	0x0030


	//----- nvinfo : EIATTR_SW_WAR
	.align		4
.L_136:
        /*00cc*/ 	.byte	0x04, 0x36
        /*00ce*/ 	.short	(.L_138 - .L_137)
.L_137:
        /*00d0*/ 	.word	0x00000008
.L_138:


//--------------------- .nv.callgraph             --------------------------
	.section	.nv.callgraph,"",@"SHT_CUDA_CALLGRAPH"
	.align	4
	.sectionentsize	8
	.align		4
        /*0000*/ 	.word	0x00000000
	.align		4
        /*0004*/ 	.word	0xffffffff
	.align		4
        /*0008*/ 	.word	0x00000000
	.align		4
        /*000c*/ 	.word	0xfffffffe
	.align		4
        /*0010*/ 	.word	0x00000000
	.align		4
        /*0014*/ 	.word	0xfffffffd
	.align		4
        /*0018*/ 	.word	0x00000000
	.align		4
        /*001c*/ 	.word	0xfffffffc


//--------------------- .nv.constant4             --------------------------
	.section	.nv.constant4,"a",@progbits
	.align	8
	.align		8
.nv.constant4:
        /*0000*/ 	.dword	_ZN34_INTERNAL_e132af85_4_k_cu_13bd463f4cuda3std3__45__cpo5beginE
	.align		8
        /*0008*/ 	.dword	_ZN34_INTERNAL_e132af85_4_k_cu_13bd463f4cuda3std3__45__cpo3endE
	.align		8
        /*0010*/ 	.dword	_ZN34_INTERNAL_e132af85_4_k_cu_13bd463f4cuda3std3__45__cpo6cbeginE
	.align		8
        /*0018*/ 	.dword	_ZN34_INTERNAL_e132af85_4_k_cu_13bd463f4cuda3std3__45__cpo4cendE
	.align		8
        /*0020*/ 	.dword	_ZN34_INTERNAL_e132af85_4_k_cu_13bd463f4cuda3std3__45__cpo6rbeginE
	.align		8
        /*0028*/ 	.dword	_ZN34_INTERNAL_e132af85_4_k_cu_13bd463f4cuda3std3__45__cpo4rendE
	.align		8
        /*0030*/ 	.dword	_ZN34_INTERNAL_e132af85_4_k_cu_13bd463f4cuda3std3__45__cpo7crbeginE
	.align		8
        /*0038*/ 	.dword	_ZN34_INTERNAL_e132af85_4_k_cu_13bd463f4cuda3std3__45__cpo5crendE
	.align		8
        /*0040*/ 	.dword	_ZN34_INTERNAL_e132af85_4_k_cu_13bd463f4cuda3std3__436_GLOBAL__N__e132af85_4_k_cu_13bd463f6ignoreE
	.align		8
        /*0048*/ 	.dword	_ZN34_INTERNAL_e132af85_4_k_cu_13bd463f4cuda3std3__419piecewise_constructE
	.align		8
        /*0050*/ 	.dword	_ZN34_INTERNAL_e132af85_4_k_cu_13bd463f4cuda3std3__48in_placeE
	.align		8
        /*0058*/ 	.dword	_ZN34_INTERNAL_e132af85_4_k_cu_13bd463f4cuda3std3__420unreachable_sentinelE
	.align		8
        /*0060*/ 	.dword	_ZN34_INTERNAL_e132af85_4_k_cu_13bd463f4cuda3std3__47nulloptE
	.align		8
        /*0068*/ 	.dword	_ZN34_INTERNAL_e132af85_4_k_cu_13bd463f4cuda3std6ranges3__45__cpo4swapE
	.align		8
        /*0070*/ 	.dword	_ZN34_INTERNAL_e132af85_4_k_cu_13bd463f4cuda3std6ranges3__45__cpo9iter_moveE
	.align		8
        /*0078*/ 	.dword	_ZN34_INTERNAL_e132af85_4_k_cu_13bd463f4cuda3std6ranges3__45__cpo5beginE
	.align		8
        /*0080*/ 	.dword	_ZN34_INTERNAL_e132af85_4_k_cu_13bd463f4cuda3std6ranges3__45__cpo3endE
	.align		8
        /*0088*/ 	.dword	_ZN34_INTERNAL_e132af85_4_k_cu_13bd463f4cuda3std6ranges3__45__cpo6cbeginE
	.align		8
        /*0090*/ 	.dword	_ZN34_INTERNAL_e132af85_4_k_cu_13bd463f4cuda3std6ranges3__45__cpo4cendE
	.align		8
        /*0098*/ 	.dword	_ZN34_INTERNAL_e132af85_4_k_cu_13bd463f4cuda3std6ranges3__45__cpo7advanceE
	.align		8
        /*00a0*/ 	.dword	_ZN34_INTERNAL_e132af85_4_k_cu_13bd463f4cuda3std6ranges3__45__cpo9iter_swapE
	.align		8
        /*00a8*/ 	.dword	_ZN34_INTERNAL_e132af85_4_k_cu_13bd463f4cuda3std6ranges3__45__cpo4nextE
	.align		8
        /*00b0*/ 	.dword	_ZN34_INTERNAL_e132af85_4_k_cu_13bd463f4cuda3std6ranges3__45__cpo4prevE
	.align		8
        /*00b8*/ 	.dword	_ZN34_INTERNAL_e132af85_4_k_cu_13bd463f4cuda3std6ranges3__45__cpo4dataE
	.align		8
        /*00c0*/ 	.dword	_ZN34_INTERNAL_e132af85_4_k_cu_13bd463f4cuda3std6ranges3__45__cpo5cdataE
	.align		8
        /*00c8*/ 	.dword	_ZN34_INTERNAL_e132af85_4_k_cu_13bd463f4cuda3std6ranges3__45__cpo4sizeE
	.align		8
        /*00d0*/ 	.dword	_ZN34_INTERNAL_e132af85_4_k_cu_13bd463f4cuda3std6ranges3__45__cpo5ssizeE
	.align		8
        /*00d8*/ 	.dword	_ZN34_INTERNAL_e132af85_4_k_cu_13bd463f4cuda3std6ranges3__45__cpo8distanceE
	.align		8
        /*00e0*/ 	.dword	_ZN34_INTERNAL_e132af85_4_k_cu_13bd463f6thrust24THRUST_300001_SM_1000_NS6system6detail10sequential3seqE
	.align		8
        /*00e8*/ 	.dword	_ZN34_INTERNAL_e132af85_4_k_cu_13bd463f6thrust24THRUST_300001_SM_1000_NS12placeholders2_1E
	.align		8
        /*00f0*/ 	.dword	_ZN34_INTERNAL_e132af85_4_k_cu_13bd463f6thrust24THRUST_300001_SM_1000_NS12placeholders2_2E
	.align		8
        /*00f8*/ 	.dword	_ZN34_INTERNAL_e132af85_4_k_cu_13bd463f6thrust24THRUST_300001_SM_1000_NS12placeholders2_3E
	.align		8
        /*0100*/ 	.dword	_ZN34_INTERNAL_e132af85_4_k_cu_13bd463f6thrust24THRUST_300001_SM_1000_NS12placeholders2_4E
	.align		8
        /*0108*/ 	.dword	_ZN34_INTERNAL_e132af85_4_k_cu_13bd463f6thrust24THRUST_300001_SM_1000_NS12placeholders2_5E
	.align		8
        /*0110*/ 	.dword	_ZN34_INTERNAL_e132af85_4_k_cu_13bd463f6thrust24THRUST_300001_SM_1000_NS12placeholders2_6E
	.align		8
        /*0118*/ 	.dword	_ZN34_INTERNAL_e132af85_4_k_cu_13bd463f6thrust24THRUST_300001_SM_1000_NS12placeholders2_7E
	.align		8
        /*0120*/ 	.dword	_ZN34_INTERNAL_e132af85_4_k_cu_13bd463f6thrust24THRUST_300001_SM_1000_NS12placeholders2_8E
	.align		8
        /*0128*/ 	.dword	_ZN34_INTERNAL_e132af85_4_k_cu_13bd463f6thrust24THRUST_300001_SM_1000_NS12placeholders2_9E
	.align		8
        /*0130*/ 	.dword	_ZN34_INTERNAL_e132af85_4_k_cu_13bd463f6thrust24THRUST_300001_SM_1000_NS12placeholders3_10E


//--------------------- .text._ZN3cub18CUB_300001_SM_10006detail11EmptyKernelIvEEvv --------------------------
	.section	.text._ZN3cub18CUB_300001_SM_10006detail11EmptyKernelIvEEvv,"ax",@progbits
	.align	128
        .global         _ZN3cub18CUB_300001_SM_10006detail11EmptyKernelIvEEvv
        .type           _ZN3cub18CUB_300001_SM_10006detail11EmptyKernelIvEEvv,@function
        .size           _ZN3cub18CUB_300001_SM_10006detail11EmptyKernelIvEEvv,(.L_x_19 - _ZN3cub18CUB_300001_SM_10006detail11EmptyKernelIvEEvv)
        .other          _ZN3cub18CUB_300001_SM_10006detail11EmptyKernelIvEEvv,@"STO_CUDA_ENTRY STV_DEFAULT"
_ZN3cub18CUB_300001_SM_10006detail11EmptyKernelIvEEvv:
.text._ZN3cub18CUB_300001_SM_10006detail11EmptyKernelIvEEvv:
[----:B------:R-:W-:Y:S01]  /*0000*/  LDC R1, c[0x0][0x37c] ;  /* 0x0000df00ff017b82 */ /* 0x000fe20000000800 */
[----:B------:R-:W-:Y:S05]  /*0010*/  EXIT ;  /* 0x000000000000794d */ /* 0x000fea0003800000 */
.L_x_0:
[----:B------:R-:W-:-:S00]  /*0020*/  BRA `(.L_x_0) ;  /* 0xfffffffc00fc7947 */ /* 0x000fc0000383ffff */
[----:B------:R-:W-:-:S00]  /*0030*/  NOP ;  /* 0x0000000000007918 */ /* 0x000fc00000000000 */
        /* <DEDUP_REMOVED lines=12> */
.L_x_19:


//--------------------- .text._Z6matrixPddii      --------------------------
	.section	.text._Z6matrixPddii,"ax",@progbits
	.align	128
        .global         _Z6matrixPddii
        .type           _Z6matrixPddii,@function
        .size           _Z6matrixPddii,(.L_x_20 - _Z6matrixPddii)
        .other          _Z6matrixPddii,@"STO_CUDA_ENTRY STV_DEFAULT"
_Z6matrixPddii:
.text._Z6matrixPddii:
[----:B------:R-:W-:Y:S01]  /*0000*/  LDC R1, c[0x0][0x37c] ;  /* 0x0000df00ff017b82 */ /* 0x000fe20000000800 */
[----:B------:R-:W0:Y:S07]  /*0010*/  S2R R3, SR_TID.X ;  /* 0x0000000000037919 */ /* 0x000e2e0000002100 */
[----:B------:R-:W0:Y:S01]  /*0020*/  S2UR UR6, SR_CTAID.X ;  /* 0x00000000000679c3 */ /* 0x000e220000002500 */
[----:B------:R-:W1:Y:S07]  /*0030*/  LDCU.64 UR4, c[0x0][0x390] ;  /* 0x00007200ff0477ac */ /* 0x000e6e0008000a00 */
[----:B------:R-:W0:Y:S01]  /*0040*/  LDC R0, c[0x0][0x360] ;  /* 0x0000d800ff007b82 */ /* 0x000e220000000800 */
[----:B-1----:R-:W-:-:S04]  /*0050*/  UIMAD UR4, UR5, UR4, URZ ;  /* 0x00000004050472a4 */ /* 0x002fc8000f8e02ff */
[----:B------:R-:W-:Y:S01]  /*0060*/  USHF.R.S32.HI UR5, URZ, 0x1f, UR4 ;  /* 0x0000001fff057899 */ /* 0x000fe20008011404 */
[----:B0-----:R-:W-:-:S05]  /*0070*/  IMAD R0, R0, UR6, R3 ;  /* 0x0000000600007c24 */ /* 0x001fca000f8e0203 */
[----:B------:R-:W-:-:S04]  /*0080*/  ISETP.GE.U32.AND P0, PT, R0, UR4, PT ;  /* 0x0000000400007c0c */ /* 0x000fc8000bf06070 */
[----:B------:R-:W-:-:S13]  /*0090*/  ISETP.GE.U32.AND.EX P0, PT, RZ, UR5, PT, P0 ;  /* 0x00000005ff007c0c */ /* 0x000fda000bf06100 */
[----:B------:R-:W-:Y:S05]  /*00a0*/  @P0 EXIT ;  /* 0x000000000000094d */ /* 0x000fea0003800000 */
[----:B------:R-:W0:Y:S01]  /*00b0*/  LDCU.64 UR6, c[0x0][0x380] ;  /* 0x00007000ff0677ac */ /* 0x000e220008000a00 */
[----:B------:R-:W1:Y:S01]  /*00c0*/  LDC.64 R4, c[0x0][0x388] ;  /* 0x0000e200ff047b82 */ /* 0x000e620000000a00 */
[----:B------:R-:W1:Y:S01]  /*00d0*/  LDCU.64 UR4, c[0x0][0x358] ;  /* 0x00006b00ff0477ac */ /* 0x000e620008000a00 */
[----:B0-----:R-:W-:-:S04]  /*00e0*/  LEA R2, P0, R0, UR6, 0x3 ;  /* 0x0000000600027c11 */ /* 0x001fc8000f8018ff */
[----:B------:R-:W-:-:S05]  /*00f0*/  LEA.HI.X R3, R0, UR7, RZ, 0x3, P0 ;  /* 0x0000000700037c11 */ /* 0x000fca00080f1cff */
[----:B-1----:R-:W-:Y:S01]  /*0100*/  STG.E.64 desc[UR4][R2.64], R4 ;  /* 0x0000000402007986 */ /* 0x002fe2000c101b04 */
[----:B------:R-:W-:Y:S05]  /*0110*/  EXIT ;  /* 0x000000000000794d */ /* 0x000fea0003800000 */
.L_x_1:
        /* <DEDUP_REMOVED lines=14> */
.L_x_20:


//--------------------- .text._Z6conv2dPdS_S_iiiiii --------------------------
	.section	.text._Z6conv2dPdS_S_iiiiii,"ax",@progbits
	.align	128
        .global         _Z6conv2dPdS_S_iiiiii
        .type           _Z6conv2dPdS_S_iiiiii,@function
        .size           _Z6conv2dPdS_S_iiiiii,(.L_x_21 - _Z6conv2dPdS_S_iiiiii)
        .other          _Z6conv2dPdS_S_iiiiii,@"STO_CUDA_ENTRY STV_DEFAULT"
_Z6conv2dPdS_S_iiiiii:
.text._Z6conv2dPdS_S_iiiiii:
[----:B------:R-:W-:Y:S08]  /*0000*/  LDC R1, c[0x0][0x37c] ;  /* 0x0000df00ff017b82 */ /* 0x000ff00000000800 */
[----:B------:R-:W0:Y:S01]  /*0010*/  LDC.64 R6, c[0x0][0x3a8] ;  /* 0x0000ea00ff067b82 */ /* 0x000e220000000a00 */
[----:B------:R-:W1:Y:S01]  /*0020*/  S2R R11, SR_TID.Y ;  /* 0x00000000000b7919 */ /* 0x000e620000002200 */
[----:B------:R-:W2:Y:S01]  /*0030*/  LDCU UR6, c[0x0][0x398] ;  /* 0x00007300ff0677ac */ /* 0x000ea20008000800 */
[----:B------:R-:W3:Y:S05]  /*0040*/  S2R R9, SR_TID.X ;  /* 0x0000000000097919 */ /* 0x000eea0000002100 */
[----:B------:R-:W4:Y:S08]  /*0050*/  LDC R12, c[0x0][0x39c] ;  /* 0x0000e700ff0c7b82 */ /* 0x000f300000000800 */
[----:B------:R-:W4:Y:S01]  /*0060*/  LDC R23, c[0x0][0x3a4] ;  /* 0x0000e900ff177b82 */ /* 0x000f220000000800 */
[----:B0-----:R-:W-:-:S07]  /*0070*/  IABS R14, R6 ;  /* 0x00000006000e7213 */ /* 0x001fce0000000000 */
[----:B------:R-:W3:Y:S01]  /*0080*/  LDC R4, c[0x0][0x360] ;  /* 0x0000d800ff047b82 */ /* 0x000ee20000000800 */
[----:B------:R-:W0:Y:S07]  /*0090*/  I2F.RP R0, R14 ;  /* 0x0000000e00007306 */ /* 0x000e2e0000209400 */
[----:B------:R-:W1:Y:S08]  /*00a0*/  S2UR UR5, SR_CTAID.Y ;  /* 0x00000000000579c3 */ /* 0x000e700000002600 */
[----:B------:R-:W1:Y:S01]  /*00b0*/  LDC R10, c[0x0][0x364] ;  /* 0x0000d900ff0a7b82 */ /* 0x000e620000000800 */
[----:B0-----:R-:W0:Y:S07]  /*00c0*/  MUFU.RCP R0, R0 ;  /* 0x0000000000007308 */ /* 0x001e2e0000001000 */
[----:B------:R-:W3:Y:S01]  /*00d0*/  S2UR UR4, SR_CTAID.X ;  /* 0x00000000000479c3 */ /* 0x000ee20000002500 */
[----:B0-----:R-:W-:-:S02]  /*00e0*/  VIADD R2, R0, 0xffffffe ;  /* 0x0ffffffe00027836 */ /* 0x001fc40000000000 */
[----:B----4-:R-:W-:Y:S02]  /*00f0*/  IMAD.IADD R0, R12, 0x1, -R23 ;  /* 0x000000010c007824 */ /* 0x010fe400078e0a17 */
[----:B------:R0:W4:Y:S03]  /*0100*/  F2I.FTZ.U32.TRUNC.NTZ R3, R2 ;  /* 0x0000000200037305 */ /* 0x000126000021f000 */
[----:B------:R-:W-:-:S04]  /*0110*/  LEA R5, R7, R0, 0x1 ;  /* 0x0000000007057211 */ /* 0x000fc800078e08ff */
[----:B------:R-:W-:Y:S01]  /*0120*/  IABS R0, R5 ;  /* 0x0000000500007213 */ /* 0x000fe20000000000 */
[----:B0-----:R-:W-:Y:S02]  /*0130*/  IMAD.MOV.U32 R2, RZ, RZ, RZ ;  /* 0x000000ffff027224 */ /* 0x001fe400078e00ff */
[----:B----4-:R-:W-:-:S04]  /*0140*/  IMAD.MOV R13, RZ, RZ, -R3 ;  /* 0x000000ffff0d7224 */ /* 0x010fc800078e0a03 */
[----:B------:R-:W-:-:S04]  /*0150*/  IMAD R13, R13, R14, RZ ;  /* 0x0000000e0d0d7224 */ /* 0x000fc800078e02ff */
[----:B------:R-:W-:-:S04]  /*0160*/  IMAD.HI.U32 R2, R3, R13, R2 ;  /* 0x0000000d03027227 */ /* 0x000fc800078e0002 */
[----:B------:R-:W-:Y:S02]  /*0170*/  IMAD.MOV.U32 R3, RZ, RZ, R0 ;  /* 0x000000ffff037224 */ /* 0x000fe400078e0000 */
[----:B-1----:R-:W-:Y:S02]  /*0180*/  IMAD R0, R10, UR5, R11 ;  /* 0x000000050a007c24 */ /* 0x002fe4000f8e020b */
[----:B------:R-:W-:-:S04]  /*0190*/  IMAD.HI.U32 R8, R2, R3, RZ ;  /* 0x0000000302087227 */ /* 0x000fc800078e00ff */
[----:B---3--:R-:W-:Y:S01]  /*01a0*/  IMAD R2, R4, UR4, R9 ;  /* 0x0000000404027c24 */ /* 0x008fe2000f8e0209 */
[----:B------:R-:W-:-:S03]  /*01b0*/  IADD3 R13, PT, PT, -R8, RZ, RZ ;  /* 0x000000ff080d7210 */ /* 0x000fc60007ffe1ff */
[-C--:B------:R-:W-:Y:S02]  /*01c0*/  IMAD R4, R2, R6.reuse, R7 ;  /* 0x0000000602047224 */ /* 0x080fe400078e0207 */
[----:B------:R-:W-:Y:S02]  /*01d0*/  IMAD R9, R14, R13, R3 ;  /* 0x0000000d0e097224 */ /* 0x000fe400078e0203 */
[----:B------:R-:W-:-:S03]  /*01e0*/  IMAD R3, R0, R6, R7 ;  /* 0x0000000600037224 */ /* 0x000fc600078e0207 */
[----:B------:R-:W-:Y:S02]  /*01f0*/  ISETP.GT.U32.AND P1, PT, R14, R9, PT ;  /* 0x000000090e00720c */ /* 0x000fe40003f24070 */
[----:B------:R-:W-:-:S04]  /*0200*/  ISETP.GE.AND P0, PT, R3, R12, PT ;  /* 0x0000000c0300720c */ /* 0x000fc80003f06270 */
[----:B--2---:R-:W-:-:S07]  /*0210*/  ISETP.GE.OR P0, PT, R4, UR6, P0 ;  /* 0x0000000604007c0c */ /* 0x004fce0008706670 */
[----:B------:R-:W-:-:S06]  /*0220*/  @!P1 IMAD.IADD R9, R9, 0x1, -R14 ;  /* 0x0000000109099824 */ /* 0x000fcc00078e0a0e */
[----:B------:R-:W-:Y:S05]  /*0230*/  @P0 EXIT ;  /* 0x000000000000094d */ /* 0x000fea0003800000 */
[----:B------:R-:W0:Y:S01]  /*0240*/  LDCU UR4, c[0x0][0x3a0] ;  /* 0x00007400ff0477ac */ /* 0x000e220008000800 */
[----:B------:R-:W-:Y:S01]  /*0250*/  ISETP.GE.U32.AND P2, PT, R9, R14, PT ;  /* 0x0000000e0900720c */ /* 0x000fe20003f46070 */
[----:B------:R-:W-:Y:S01]  /*0260*/  @!P1 VIADD R8, R8, 0x1 ;  /* 0x0000000108089836 */ /* 0x000fe20000000000 */
[----:B------:R-:W-:Y:S01]  /*0270*/  LOP3.LUT R5, R5, R6, RZ, 0x3c, !PT ;  /* 0x0000000605057212 */ /* 0x000fe200078e3cff */
[----:B------:R-:W1:Y:S01]  /*0280*/  LDCU.64 UR10, c[0x0][0x358] ;  /* 0x00006b00ff0a77ac */ /* 0x000e620008000a00 */
[----:B------:R-:W-:Y:S02]  /*0290*/  ISETP.NE.AND P1, PT, R6, RZ, PT ;  /* 0x000000ff0600720c */ /* 0x000fe40003f25270 */
[----:B------:R-:W-:Y:S02]  /*02a0*/  CS2R R18, SRZ ;  /* 0x0000000000127805 */ /* 0x000fe4000001ff00 */
[----:B------:R-:W-:-:S05]  /*02b0*/  ISETP.GE.AND P0, PT, R5, RZ, PT ;  /* 0x000000ff0500720c */ /* 0x000fca0003f06270 */
[----:B------:R-:W-:Y:S02]  /*02c0*/  @P2 IADD3 R8, PT, PT, R8, 0x1, RZ ;  /* 0x0000000108082810 */ /* 0x000fe40007ffe0ff */
[----:B0-----:R-:W-:-:S03]  /*02d0*/  VIMNMX R7, PT, PT, R23, UR4, PT ;  /* 0x0000000417077c48 */ /* 0x001fc6000bfe0100 */
[----:B------:R-:W-:Y:S01]  /*02e0*/  IMAD.MOV.U32 R5, RZ, RZ, R8 ;  /* 0x000000ffff057224 */ /* 0x000fe200078e0008 */
[----:B------:R-:W-:-:S03]  /*02f0*/  ISETP.GE.AND P2, PT, R7, 0x1, PT ;  /* 0x000000010700780c */ /* 0x000fc60003f46270 */
[----:B------:R-:W-:Y:S01]  /*0300*/  @!P0 IMAD.MOV R5, RZ, RZ, -R5 ;  /* 0x000000ffff058224 */ /* 0x000fe200078e0a05 */
[----:B------:R-:W-:-:S09]  /*0310*/  @!P1 LOP3.LUT R5, RZ, R6, RZ, 0x33, !PT ;  /* 0x00000006ff059212 */ /* 0x000fd200078e33ff */
[----:B-1----:R-:W-:Y:S05]  /*0320*/  @!P2 BRA `(.L_x_2) ;  /* 0x0000000800e0a947 */ /* 0x002fea0003800000 */
[----:B------:R-:W0:Y:S01]  /*0330*/  LDCU.64 UR6, c[0x0][0x380] ;  /* 0x00007000ff0677ac */ /* 0x000e220008000a00 */
[C---:B------:R-:W-:Y:S02]  /*0340*/  LOP3.LUT R7, R23.reuse, 0x7, RZ, 0xc0, !PT ;  /* 0x0000000717077812 */ /* 0x040fe400078ec0ff */
[----:B------:R-:W-:Y:S02]  /*0350*/  CS2R R18, SRZ ;  /* 0x0000000000127805 */ /* 0x000fe4000001ff00 */
[C---:B------:R-:W-:Y:S01]  /*0360*/  LOP3.LUT R6, R23.reuse, 0xf, RZ, 0xc0, !PT ;  /* 0x0000000f17067812 */ /* 0x040fe200078ec0ff */
[----:B------:R-:W-:Y:S01]  /*0370*/  UMOV UR4, URZ ;  /* 0x000000ff00047c82 */ /* 0x000fe20008000000 */
[----:B------:R-:W-:Y:S01]  /*0380*/  LOP3.LUT R22, R23, 0x7ffffff0, RZ, 0xc0, !PT ;  /* 0x7ffffff017167812 */ /* 0x000fe200078ec0ff */
[----:B------:R-:W-:Y:S01]  /*0390*/  VIADD R9, R7, 0xffffffff ;  /* 0xffffffff07097836 */ /* 0x000fe20000000000 */
[----:B------:R-:W-:Y:S02]  /*03a0*/  IADD3 R8, PT, PT, R6, -0x1, RZ ;  /* 0xffffffff06087810 */ /* 0x000fe40007ffe0ff */
[----:B------:R-:W-:Y:S01]  /*03b0*/  LOP3.LUT R23, R23, 0x3, RZ, 0xc0, !PT ;  /* 0x0000000317177812 */ /* 0x000fe200078ec0ff */
[----:B------:R-:W-:Y:S01]  /*03c0*/  IMAD.MOV R24, RZ, RZ, -R22 ;  /* 0x000000ffff187224 */ /* 0x000fe200078e0a16 */
[----:B------:R-:W-:-:S02]  /*03d0*/  ISETP.GE.U32.AND P0, PT, R8, 0x7, PT ;  /* 0x000000070800780c */ /* 0x000fc40003f06070 */
[----:B------:R-:W-:Y:S01]  /*03e0*/  ISETP.GE.U32.AND P1, PT, R9, 0x3, PT ;  /* 0x000000030900780c */ /* 0x000fe20003f26070 */
[----:B0-----:R-:W-:-:S04]  /*03f0*/  UIADD3 UR5, UP0, UPT, UR6, 0x40, URZ ;  /* 0x0000004006057890 */ /* 0x001fc8000ff1e0ff */
[----:B------:R-:W-:-:S12]  /*0400*/  UIADD3.X UR8, UPT, UPT, URZ, UR7, URZ, UP0, !UPT ;  /* 0x00000007ff087290 */ /* 0x000fd800087fe4ff */
.L_x_8:
[----:B------:R-:W0:Y:S01]  /*0410*/  LDCU.64 UR14, c[0x0][0x3a0] ;  /* 0x00007400ff0e77ac */ /* 0x000e220008000a00 */
[----:B------:R-:W-:Y:S01]  /*0420*/  IADD3 R8, PT, PT, R4, UR4, RZ ;  /* 0x0000000404087c10 */ /* 0x000fe2000fffe0ff */
[----:B------:R-:W-:Y:S01]  /*0430*/  IMAD.MOV.U32 R26, RZ, RZ, RZ ;  /* 0x000000ffff1a7224 */ /* 0x000fe200078e00ff */
[----:B------:R-:W1:Y:S01]  /*0440*/  LDCU UR6, c[0x0][0x39c] ;  /* 0x00007380ff0677ac */ /* 0x000e620008000800 */
[----:B0-----:R-:W-:Y:S02]  /*0450*/  UISETP.GE.U32.AND UP1, UPT, UR15, 0x10, UPT ;  /* 0x000000100f00788c */ /* 0x001fe4000bf26070 */
[----:B------:R-:W-:Y:S02]  /*0460*/  UIMAD UR12, UR4, UR15, URZ ;  /* 0x0000000f040c72a4 */ /* 0x000fe4000f8e02ff */
[----:B------:R-:W-:Y:S01]  /*0470*/  UIADD3 UR4, UPT, UPT, UR4, 0x1, URZ ;  /* 0x0000000104047890 */ /* 0x000fe2000fffe0ff */
[----:B-1----:R-:W-:-:S03]  /*0480*/  IMAD R25, R8, UR6, R3 ;  /* 0x0000000608197c24 */ /* 0x002fc6000f8e0203 */
[----:B------:R-:W-:Y:S01]  /*0490*/  UISETP.NE.AND UP0, UPT, UR4, UR14, UPT ;  /* 0x0000000e0400728c */ /* 0x000fe2000bf05270 */
[----:B------:R-:W-:Y:S10]  /*04a0*/  BRA.U !UP1, `(.L_x_3) ;  /* 0x0000000509107547 */ /* 0x000ff4000b800000 */
[----:B------:R-:W0:Y:S01]  /*04b0*/  LDCU.64 UR6, c[0x0][0x388] ;  /* 0x00007100ff0677ac */ /* 0x000e220008000a00 */
[----:B------:R-:W-:Y:S01]  /*04c0*/  IMAD.MOV.U32 R26, RZ, RZ, R25 ;  /* 0x000000ffff1a7224 */ /* 0x000fe200078e0019 */
[----:B------:R-:W-:Y:S01]  /*04d0*/  MOV R27, R24 ;  /* 0x00000018001b7202 */ /* 0x000fe20000000f00 */
[----:B0-----:R-:W-:-:S04]  /*04e0*/  UIMAD.WIDE.U32 UR6, UR12, 0x8, UR6 ;  /* 0x000000080c0678a5 */ /* 0x001fc8000f8e0006 */
[----:B------:R-:W-:-:S04]  /*04f0*/  UIADD3 UR9, UP1, UPT, UR6, 0x40, URZ ;  /* 0x0000004006097890 */ /* 0x000fc8000ff3e0ff */
[----:B------:R-:W-:Y:S02]  /*0500*/  UIADD3.X UR6, UPT, UPT, URZ, UR7, URZ, UP1, !UPT ;  /* 0x00000007ff067290 */ /* 0x000fe40008ffe4ff */
[----:B------:R-:W-:-:S04]  /*0510*/  IMAD.U32 R12, RZ, RZ, UR9 ;  /* 0x00000009ff0c7e24 */ /* 0x000fc8000f8e00ff */
[----:B------:R-:W-:-:S07]  /*0520*/  IMAD.U32 R13, RZ, RZ, UR6 ;  /* 0x00000006ff0d7e24 */ /* 0x000fce000f8e00ff */
.L_x_4:
[----:B------:R-:W-:Y:S01]  /*0530*/  MOV R8, UR5 ;  /* 0x0000000500087c02 */ /* 0x000fe20008000f00 */
[----:B------:R-:W-:Y:S01]  /*0540*/  IMAD.U32 R9, RZ, RZ, UR8 ;  /* 0x00000008ff097e24 */ /* 0x000fe2000f8e00ff */
[----:B------:R-:W-:Y:S01]  /*0550*/  MOV R11, R13 ;  /* 0x0000000d000b7202 */ /* 0x000fe20000000f00 */
[----:B------:R-:W-:Y:S02]  /*0560*/  IMAD.MOV.U32 R10, RZ, RZ, R12 ;  /* 0x000000ffff0a7224 */ /* 0x000fe400078e000c */
[----:B------:R-:W-:-:S03]  /*0570*/  IMAD.WIDE R8, R26, 0x8, R8 ;  /* 0x000000081a087825 */ /* 0x000fc600078e0208 */
[----:B------:R-:W2:Y:S04]  /*0580*/  LDG.E.64 R14, desc[UR10][R10.64+-0x40] ;  /* 0xffffc00a0a0e7981 */ /* 0x000ea8000c1e1b00 */
[----:B------:R-:W2:Y:S04]  /*0590*/  LDG.E.64 R16, desc[UR10][R8.64+-0x40] ;  /* 0xffffc00a08107981 */ /* 0x000ea8000c1e1b00 */
[----:B------:R-:W3:Y:S04]  /*05a0*/  LDG.E.64 R20, desc[UR10][R10.64+-0x38] ;  /* 0xffffc80a0a147981 */ /* 0x000ee8000c1e1b00 */
[----:B------:R-:W3:Y:S01]  /*05b0*/  LDG.E.64 R12, desc[UR10][R8.64+-0x38] ;  /* 0xffffc80a080c7981 */ /* 0x000ee2000c1e1b00 */
[----:B--2---:R-:W-:-:S03]  /*05c0*/  DFMA R14, R16, R14, R18 ;  /* 0x0000000e100e722b */ /* 0x004fc60000000012 */
[----:B------:R-:W2:Y:S04]  /*05d0*/  LDG.E.64 R16, desc[UR10][R8.64+-0x30] ;  /* 0xffffd00a08107981 */ /* 0x000ea8000c1e1b00 */
[----:B------:R-:W4:Y:S01]  /*05e0*/  LDG.E.64 R18, desc[UR10][R10.64+-0x28] ;  /* 0xffffd80a0a127981 */ /* 0x000f22000c1e1b00 */
[----:B---3--:R-:W-:-:S03]  /*05f0*/  DFMA R20, R12, R20, R14 ;  /* 0x000000140c14722b */ /* 0x008fc6000000000e */
[----:B------:R-:W2:Y:S04]  /*0600*/  LDG.E.64 R14, desc[UR10][R10.64+-0x30] ;  /* 0xffffd00a0a0e7981 */ /* 0x000ea8000c1e1b00 */
[----:B------:R-:W4:Y:S01]  /*0610*/  LDG.E.64 R12, desc[UR10][R8.64+-0x28] ;  /* 0xffffd80a080c7981 */ /* 0x000f22000c1e1b00 */
[----:B--2---:R-:W-:-:S03]  /*0620*/  DFMA R14, R16, R14, R20 ;  /* 0x0000000e100e722b */ /* 0x004fc60000000014 */
[----:B------:R-:W2:Y:S04]  /*0630*/  LDG.E.64 R16, desc[UR10][R8.64+-0x20] ;  /* 0xffffe00a08107981 */ /* 0x000ea8000c1e1b00 */
[----:B------:R-:W3:Y:S01]  /*0640*/  LDG.E.64 R20, desc[UR10][R10.64+-0x18] ;  /* 0xffffe80a0a147981 */ /* 0x000ee2000c1e1b00 */
[----:B----4-:R-:W-:-:S03]  /*0650*/  DFMA R18, R12, R18, R14 ;  /* 0x000000120c12722b */ /* 0x010fc6000000000e */
[----:B------:R-:W2:Y:S04]  /*0660*/  LDG.E.64 R14, desc[UR10][R10.64+-0x20] ;  /* 0xffffe00a0a0e7981 */ /* 0x000ea8000c1e1b00 */
        /* <DEDUP_REMOVED lines=15> */
[----:B------:R-:W2:Y:S01]  /*0760*/  LDG.E.64 R18, desc[UR10][R8.64+0x10] ;  /* 0x0000100a08127981 */ /* 0x000ea2000c1e1b00 */
[----:B---3--:R-:W-:-:S03]  /*0770*/  DFMA R20, R12, R20, R14 ;  /* 0x000000140c14722b */ /* 0x008fc6000000000e */
[----:B------:R-:W3:Y:S04]  /*0780*/  LDG.E.64 R12, desc[UR10][R10.64+0x18] ;  /* 0x0000180a0a0c7981 */ /* 0x000ee8000c1e1b00 */
[----:B------:R-:W3:Y:S01]  /*0790*/  LDG.E.64 R14, desc[UR10][R8.64+0x18] ;  /* 0x0000180a080e7981 */ /* 0x000ee2000c1e1b00 */
[----:B--2---:R-:W-:-:S03]  /*07a0*/  DFMA R16, R18, R16, R20 ;  /* 0x000000101210722b */ /* 0x004fc60000000014 */
[----:B------:R-:W2:Y:S04]  /*07b0*/  LDG.E.64 R18, desc[UR10][R10.64+0x28] ;  /* 0x0000280a0a127981 */ /* 0x000ea8000c1e1b00 */
[----:B------:R-:W2:Y:S01]  /*07c0*/  LDG.E.64 R20, desc[UR10][R8.64+0x28] ;  /* 0x0000280a08147981 */ /* 0x000ea2000c1e1b00 */
[----:B---3--:R-:W-:-:S03]  /*07d0*/  DFMA R12, R14, R12, R16 ;  /* 0x0000000c0e0c722b */ /* 0x008fc60000000010 */
[----:B------:R-:W3:Y:S04]  /*07e0*/  LDG.E.64 R14, desc[UR10][R10.64+0x20] ;  /* 0x0000200a0a0e7981 */ /* 0x000ee8000c1e1b00 */
[----:B------:R-:W3:Y:S02]  /*07f0*/  LDG.E.64 R16, desc[UR10][R8.64+0x20] ;  /* 0x0000200a08107981 */ /* 0x000ee4000c1e1b00 */
[----:B---3--:R-:W-:Y:S02]  /*0800*/  DFMA R12, R16, R14, R12 ;  /* 0x0000000e100c722b */ /* 0x008fe4000000000c */
[----:B------:R-:W3:Y:S04]  /*0810*/  LDG.E.64 R14, desc[UR10][R8.64+0x30] ;  /* 0x0000300a080e7981 */ /* 0x000ee8000c1e1b00 */
[----:B------:R-:W4:Y:S02]  /*0820*/  LDG.E.64 R16, desc[UR10][R10.64+0x38] ;  /* 0x0000380a0a107981 */ /* 0x000f24000c1e1b00 */
[----:B--2---:R-:W-:-:S02]  /*0830*/  DFMA R18, R20, R18, R12 ;  /* 0x000000121412722b */ /* 0x004fc4000000000c */
[----:B------:R-:W3:Y:S04]  /*0840*/  LDG.E.64 R12, desc[UR10][R10.64+0x30] ;  /* 0x0000300a0a0c7981 */ /* 0x000ee8000c1e1b00 */
[----:B------:R-:W4:Y:S01]  /*0850*/  LDG.E.64 R20, desc[UR10][R8.64+0x38] ;  /* 0x0000380a08147981 */ /* 0x000f22000c1e1b00 */
[----:B------:R-:W-:-:S05]  /*0860*/  VIADD R27, R27, 0x10 ;  /* 0x000000101b1b7836 */ /* 0x000fca0000000000 */
[----:B------:R-:W-:Y:S02]  /*0870*/  ISETP.NE.AND P2, PT, R27, RZ, PT ;  /* 0x000000ff1b00720c */ /* 0x000fe40003f45270 */
[----:B------:R-:W-:Y:S01]  /*0880*/  IADD3 R26, PT, PT, R26, 0x10, RZ ;  /* 0x000000101a1a7810 */ /* 0x000fe20007ffe0ff */
[----:B---3--:R-:W-:Y:S01]  /*0890*/  DFMA R18, R14, R12, R18 ;  /* 0x0000000c0e12722b */ /* 0x008fe20000000012 */
[----:B------:R-:W-:-:S07]  /*08a0*/  IADD3 R12, P3, PT, R10, 0x80, RZ ;  /* 0x000000800a0c7810 */ /* 0x000fce0007f7e0ff */
[----:B----4-:R-:W-:Y:S01]  /*08b0*/  DFMA R18, R20, R16, R18 ;  /* 0x000000101412722b */ /* 0x010fe20000000012 */
[----:B------:R-:W-:Y:S01]  /*08c0*/  IMAD.X R13, RZ, RZ, R11, P3 ;  /* 0x000000ffff0d7224 */ /* 0x000fe200018e060b */
[----:B------:R-:W-:Y:S09]  /*08d0*/  @P2 BRA `(.L_x_4) ;  /* 0xfffffffc00142947 */ /* 0x000ff2000383ffff */
[----:B------:R-:W-:-:S07]  /*08e0*/  IMAD.MOV.U32 R26, RZ, RZ, R22 ;  /* 0x000000ffff1a7224 */ /* 0x000fce00078e0016 */
.L_x_3:
[----:B------:R-:W-:-:S13]  /*08f0*/  ISETP.NE.AND P2, PT, R6, RZ, PT ;  /* 0x000000ff0600720c */ /* 0x000fda0003f45270 */
[----:B------:R-:W-:Y:S05]  /*0900*/  @!P2 BRA `(.L_x_5) ;  /* 0x000000040064a947 */ /* 0x000fea0003800000 */
[----:B------:R-:W-:Y:S01]  /*0910*/  ISETP.NE.AND P2, PT, R7, RZ, PT ;  /* 0x000000ff0700720c */ /* 0x000fe20003f45270 */
[----:B------:R-:W-:-:S12]  /*0920*/  @!P0 BRA `(.L_x_6) ;  /* 0x0000000000908947 */ /* 0x000fd80003800000 */
[----:B------:R-:W0:Y:S01]  /*0930*/  LDC.64 R14, c[0x0][0x380] ;  /* 0x0000e000ff0e7b82 */ /* 0x000e220000000a00 */
[----:B------:R-:W-:Y:S01]  /*0940*/  IADD3 R11, PT, PT, R26, UR12, RZ ;  /* 0x0000000c1a0b7c10 */ /* 0x000fe2000fffe0ff */
[----:B------:R-:W-:-:S06]  /*0950*/  IMAD.IADD R9, R25, 0x1, R26 ;  /* 0x0000000119097824 */ /* 0x000fcc00078e021a */
[----:B------:R-:W1:Y:S01]  /*0960*/  LDC.64 R28, c[0x0][0x388] ;  /* 0x0000e200ff1c7b82 */ /* 0x000e620000000a00 */
[----:B0-----:R-:W-:-:S07]  /*0970*/  IMAD.WIDE R14, R9, 0x8, R14 ;  /* 0x00000008090e7825 */ /* 0x001fce00078e020e */
[----:B------:R-:W0:Y:S01]  /*0980*/  LDC.64 R8, c[0x0][0x388] ;  /* 0x0000e200ff087b82 */ /* 0x000e220000000a00 */
[----:B------:R-:W2:Y:S01]  /*0990*/  LDG.E.64 R12, desc[UR10][R14.64] ;  /* 0x0000000a0e0c7981 */ /* 0x000ea2000c1e1b00 */
[----:B-1----:R-:W-:Y:S01]  /*09a0*/  IMAD.WIDE.U32 R28, R11, 0x8, R28 ;  /* 0x000000080b1c7825 */ /* 0x002fe200078e001c */
[----:B------:R-:W-:Y:S02]  /*09b0*/  IADD3 R16, P3, PT, R26, UR12, RZ ;  /* 0x0000000c1a107c10 */ /* 0x000fe4000ff7e0ff */
[----:B------:R-:W3:Y:S04]  /*09c0*/  LDG.E.64 R20, desc[UR10][R14.64+0x8] ;  /* 0x0000080a0e147981 */ /* 0x000ee8000c1e1b00 */
[----:B------:R-:W2:Y:S01]  /*09d0*/  LDG.E.64 R10, desc[UR10][R28.64] ;  /* 0x0000000a1c0a7981 */ /* 0x000ea2000c1e1b00 */
[----:B------:R-:W-:-:S03]  /*09e0*/  IMAD.X R17, RZ, RZ, RZ, P3 ;  /* 0x000000ffff117224 */ /* 0x000fc600018e06ff */
[----:B------:R-:W4:Y:S01]  /*09f0*/  LDG.E.64 R28, desc[UR10][R14.64+0x38] ;  /* 0x0000380a0e1c7981 */ /* 0x000f22000c1e1b00 */
[----:B0-----:R-:W-:-:S04]  /*0a00*/  LEA R8, P3, R16, R8, 0x3 ;  /* 0x0000000810087211 */ /* 0x001fc800078618ff */
[----:B------:R-:W-:-:S05]  /*0a10*/  LEA.HI.X R9, R16, R9, R17, 0x3, P3 ;  /* 0x0000000910097211 */ /* 0x000fca00018f1c11 */
        /* <DEDUP_REMOVED lines=15> */
[----:B------:R-:W2:Y:S04]  /*0b10*/  LDG.E.64 R10, desc[UR10][R8.64+0x30] ;  /* 0x0000300a080a7981 */ /* 0x000ea8000c1e1b00 */
[----:B------:R-:W4:Y:S01]  /*0b20*/  LDG.E.64 R8, desc[UR10][R8.64+0x38] ;  /* 0x0000380a08087981 */ /* 0x000f22000c1e1b00 */
[----:B---3--:R-:W-:Y:S01]  /*0b30*/  DFMA R16, R18, R16, R20 ;  /* 0x000000101210722b */ /* 0x008fe20000000014 */
[----:B------:R-:W-:-:S07]  /*0b40*/  VIADD R26, R26, 0x8 ;  /* 0x000000081a1a7836 */ /* 0x000fce0000000000 */
[----:B--2---:R-:W-:-:S08]  /*0b50*/  DFMA R10, R12, R10, R16 ;  /* 0x0000000a0c0a722b */ /* 0x004fd00000000010 */
[----:B----4-:R-:W-:-:S11]  /*0b60*/  DFMA R18, R28, R8, R10 ;  /* 0x000000081c12722b */ /* 0x010fd6000000000a */
.L_x_6:
[----:B------:R-:W-:Y:S05]  /*0b70*/  @!P2 BRA `(.L_x_5) ;  /* 0x0000000000c8a947 */ /* 0x000fea0003800000 */
[----:B------:R-:W-:Y:S01]  /*0b80*/  ISETP.NE.AND P2, PT, R23, RZ, PT ;  /* 0x000000ff1700720c */ /* 0x000fe20003f45270 */
[----:B------:R-:W-:-:S12]  /*0b90*/  @!P1 BRA `(.L_x_7) ;  /* 0x0000000000609947 */ /* 0x000fd80003800000 */
[----:B------:R-:W0:Y:S01]  /*0ba0*/  LDC.64 R14, c[0x0][0x380] ;  /* 0x0000e000ff0e7b82 */ /* 0x000e220000000a00 */
[----:B------:R-:W-:Y:S01]  /*0bb0*/  IADD3 R9, PT, PT, R25, R26, RZ ;  /* 0x0000001a19097210 */ /* 0x000fe20007ffe0ff */
[----:B------:R-:W-:-:S06]  /*0bc0*/  VIADD R11, R26, UR12 ;  /* 0x0000000c1a0b7c36 */ /* 0x000fcc0008000000 */
        /* <DEDUP_REMOVED lines=15> */
[----:B------:R-:W2:Y:S04]  /*0cc0*/  LDG.E.64 R10, desc[UR10][R8.64+0x10] ;  /* 0x0000100a080a7981 */ /* 0x000ea8000c1e1b00 */
[----:B------:R-:W4:Y:S01]  /*0cd0*/  LDG.E.64 R8, desc[UR10][R8.64+0x18] ;  /* 0x0000180a08087981 */ /* 0x000f22000c1e1b00 */
[----:B---3--:R-:W-:Y:S01]  /*0ce0*/  DFMA R16, R20, R16, R18 ;  /* 0x000000101410722b */ /* 0x008fe20000000012 */
[----:B------:R-:W-:-:S07]  /*0cf0*/  IADD3 R26, PT, PT, R26, 0x4, RZ ;  /* 0x000000041a1a7810 */ /* 0x000fce0007ffe0ff */
[----:B--2---:R-:W-:-:S08]  /*0d00*/  DFMA R10, R12, R10, R16 ;  /* 0x0000000a0c0a722b */ /* 0x004fd00000000010 */
[----:B----4-:R-:W-:-:S11]  /*0d10*/  DFMA R18, R28, R8, R10 ;  /* 0x000000081c12722b */ /* 0x010fd6000000000a */
.L_x_7:
[----:B------:R-:W-:Y:S05]  /*0d20*/  @!P2 BRA `(.L_x_5) ;  /* 0x00000000005ca947 */ /* 0x000fea0003800000 */
[----:B------:R-:W0:Y:S01]  /*0d30*/  LDC.64 R8, c[0x0][0x388] ;  /* 0x0000e200ff087b82 */ /* 0x000e220000000a00 */
[----:B------:R-:W-:Y:S02]  /*0d40*/  VIADD R13, R26, UR12 ;  /* 0x0000000c1a0d7c36 */ /* 0x000fe40008000000 */
[----:B------:R-:W-:-:S05]  /*0d50*/  IMAD.IADD R25, R25, 0x1, R26 ;  /* 0x0000000119197824 */ /* 0x000fca00078e021a */
[----:B------:R-:W1:Y:S01]  /*0d60*/  LDC.64 R10, c[0x0][0x380] ;  /* 0x0000e000ff0a7b82 */ /* 0x000e620000000a00 */
[----:B0-----:R-:W-:-:S06]  /*0d70*/  IMAD.WIDE.U32 R8, R13, 0x8, R8 ;  /* 0x000000080d087825 */ /* 0x001fcc00078e0008 */
[----:B------:R-:W2:Y:S01]  /*0d80*/  LDG.E.64 R8, desc[UR10][R8.64] ;  /* 0x0000000a08087981 */ /* 0x000ea2000c1e1b00 */
[----:B-1----:R-:W-:-:S05]  /*0d90*/  IMAD.WIDE R10, R25, 0x8, R10 ;  /* 0x00000008190a7825 */ /* 0x002fca00078e020a */
[----:B------:R-:W2:Y:S01]  /*0da0*/  LDG.E.64 R12, desc[UR10][R10.64] ;  /* 0x0000000a0a0c7981 */ /* 0x000ea2000c1e1b00 */
[----:B------:R-:W-:Y:S01]  /*0db0*/  ISETP.NE.AND P2, PT, R23, 0x1, PT ;  /* 0x000000011700780c */ /* 0x000fe20003f45270 */
[----:B--2---:R-:W-:-:S12]  /*0dc0*/  DFMA R18, R12, R8, R18 ;  /* 0x000000080c12722b */ /* 0x004fd80000000012 */
[----:B------:R-:W-:Y:S05]  /*0dd0*/  @!P2 BRA `(.L_x_5) ;  /* 0x000000000030a947 */ /* 0x000fea0003800000 */
[----:B------:R-:W0:Y:S01]  /*0de0*/  LDC.64 R8, c[0x0][0x388] ;  /* 0x0000e200ff087b82 */ /* 0x000e220000000a00 */
[----:B------:R-:W-:Y:S01]  /*0df0*/  IADD3 R12, P2, PT, R26, UR12, RZ ;  /* 0x0000000c1a0c7c10 */ /* 0x000fe2000ff5e0ff */
[----:B------:R-:W2:Y:S03]  /*0e00*/  LDG.E.64 R14, desc[UR10][R10.64+0x8] ;  /* 0x0000080a0a0e7981 */ /* 0x000ea6000c1e1b00 */
[----:B------:R-:W-:Y:S02]  /*0e10*/  IADD3.X R13, PT, PT, RZ, RZ, RZ, P2, !PT ;  /* 0x000000ffff0d7210 */ /* 0x000fe400017fe4ff */
[----:B------:R-:W-:-:S13]  /*0e20*/  ISETP.NE.AND P2, PT, R23, 0x2, PT ;  /* 0x000000021700780c */ /* 0x000fda0003f45270 */
[----:B------:R-:W3:Y:S01]  /*0e30*/  @P2 LDG.E.64 R16, desc[UR10][R10.64+0x10] ;  /* 0x0000100a0a102981 */ /* 0x000ee2000c1e1b00 */
[----:B0-----:R-:W-:-:S04]  /*0e40*/  LEA R8, P3, R12, R8, 0x3 ;  /* 0x000000080c087211 */ /* 0x001fc800078618ff */
[----:B------:R-:W-:-:S05]  /*0e50*/  LEA.HI.X R9, R12, R9, R13, 0x3, P3 ;  /* 0x000000090c097211 */ /* 0x000fca00018f1c0d */
[----:B------:R-:W2:Y:S04]  /*0e60*/  LDG.E.64 R12, desc[UR10][R8.64+0x8] ;  /* 0x0000080a080c7981 */ /* 0x000ea8000c1e1b00 */
[----:B------:R-:W3:Y:S01]  /*0e70*/  @P2 LDG.E.64 R20, desc[UR10][R8.64+0x10] ;  /* 0x0000100a08142981 */ /* 0x000ee2000c1e1b00 */
[----:B--2---:R-:W-:-:S08]  /*0e80*/  DFMA R18, R14, R12, R18 ;  /* 0x0000000c0e12722b */ /* 0x004fd00000000012 */
[----:B---3--:R-:W-:-:S11]  /*0e90*/  @P2 DFMA R18, R16, R20, R18 ;  /* 0x000000141012222b */ /* 0x008fd60000000012 */
.L_x_5:
[----:B------:R-:W-:Y:S05]  /*0ea0*/  BRA.U UP0, `(.L_x_8) ;  /* 0xfffffff500587547 */ /* 0x000fea000b83ffff */
.L_x_2:
[----:B------:R-:W0:Y:S01]  /*0eb0*/  LDC.64 R6, c[0x0][0x390] ;  /* 0x0000e400ff067b82 */ /* 0x000e220000000a00 */
[----:B------:R-:W-:-:S04]  /*0ec0*/  IMAD R5, R0, R5, R0 ;  /* 0x0000000500057224 */ /* 0x000fc800078e0200 */
[----:B------:R-:W-:-:S04]  /*0ed0*/  IMAD.IADD R3, R2, 0x1, R5 ;  /* 0x0000000102037824 */ /* 0x000fc800078e0205 */
[----:B0-----:R-:W-:-:S05]  /*0ee0*/  IMAD.WIDE R2, R3, 0x8, R6 ;  /* 0x0000000803027825 */ /* 0x001fca00078e0206 */
[----:B------:R-:W-:Y:S01]  /*0ef0*/  STG.E.64 desc[UR10][R2.64], R18 ;  /* 0x0000001202007986 */ /* 0x000fe2000c101b0a */
[----:B------:R-:W-:Y:S05]  /*0f00*/  EXIT ;  /* 0x000000000000794d */ /* 0x000fea0003800000 */
.L_x_9:
        /* <DEDUP_REMOVED lines=15> */
.L_x_21:


//--------------------- .text._Z6conv3dPdS_S_iiiiii --------------------------
	.section	.text._Z6conv3dPdS_S_iiiiii,"ax",@progbits
	.align	128
        .global         _Z6conv3dPdS_S_iiiiii
        .type           _Z6conv3dPdS_S_iiiiii,@function
        .size           _Z6conv3dPdS_S_iiiiii,(.L_x_22 - _Z6conv3dPdS_S_iiiiii)
        .other          _Z6conv3dPdS_S_iiiiii,@"STO_CUDA_ENTRY STV_DEFAULT"
_Z6conv3dPdS_S_iiiiii:
.text._Z6conv3dPdS_S_iiiiii:
[----:B------:R-:W-:Y:S08]  /*0000*/  LDC R1, c[0x0][0x37c] ;  /* 0x0000df00ff017b82 */ /* 0x000ff00000000800 */
[----:B------:R-:W0:Y:S01]  /*0010*/  LDC.64 R2, c[0x0][0x3a8] ;  /* 0x0000ea00ff027b82 */ /* 0x000e220000000a00 */
[----:B------:R-:W1:Y:S01]  /*0020*/  LDCU UR4, c[0x0][0x398] ;  /* 0x00007300ff0477ac */ /* 0x000e620008000800 */
[----:B------:R-:W2:Y:S01]  /*0030*/  S2R R13, SR_TID.Y ;  /* 0x00000000000d7919 */ /* 0x000ea20000002200 */
[----:B------:R-:W1:Y:S01]  /*0040*/  LDCU UR7, c[0x0][0x3a0] ;  /* 0x00007400ff0777ac */ /* 0x000e620008000800 */
[----:B------:R-:W3:Y:S04]  /*0050*/  S2R R14, SR_TID.Z ;  /* 0x00000000000e7919 */ /* 0x000ee80000002300 */
[----:B------:R-:W4:Y:S08]  /*0060*/  LDC R9, c[0x0][0x39c] ;  /* 0x0000e700ff097b82 */ /* 0x000f300000000800 */
[----:B------:R-:W4:Y:S01]  /*0070*/  LDC R6, c[0x0][0x3a4] ;  /* 0x0000e900ff067b82 */ /* 0x000f220000000800 */
[----:B-1----:R-:W-:Y:S01]  /*0080*/  UIADD3 UR4, UPT, UPT, UR4, -UR7, URZ ;  /* 0x8000000704047290 */ /* 0x002fe2000fffe0ff */
[----:B0-----:R-:W-:-:S06]  /*0090*/  IABS R0, R2 ;  /* 0x0000000200007213 */ /* 0x001fcc0000000000 */
[----:B------:R-:W-:Y:S01]  /*00a0*/  S2UR UR5, SR_CTAID.Y ;  /* 0x00000000000579c3 */ /* 0x000fe20000002600 */
[----:B------:R-:W0:Y:S01]  /*00b0*/  I2F.RP R8, R0 ;  /* 0x0000000000087306 */ /* 0x000e220000209400 */
[----:B------:R-:W-:-:S04]  /*00c0*/  LEA R7, R3, UR4, 0x1 ;  /* 0x0000000403077c11 */ /* 0x000fc8000f8e08ff */
[----:B------:R-:W-:Y:S02]  /*00d0*/  IABS R10, R7 ;  /* 0x00000007000a7213 */ /* 0x000fe40000000000 */
[----:B------:R-:W1:Y:S01]  /*00e0*/  S2UR UR4, SR_CTAID.X ;  /* 0x00000000000479c3 */ /* 0x000e620000002500 */
[----:B------:R-:W-:-:S04]  /*00f0*/  LOP3.LUT R7, R7, R2, RZ, 0x3c, !PT ;  /* 0x0000000207077212 */ /* 0x000fc800078e3cff */
[----:B------:R-:W-:-:S03]  /*0100*/  ISETP.GE.AND P1, PT, R7, RZ, PT ;  /* 0x000000ff0700720c */ /* 0x000fc60003f26270 */
[----:B------:R-:W3:Y:S01]  /*0110*/  S2UR UR6, SR_CTAID.Z ;  /* 0x00000000000679c3 */ /* 0x000ee20000002700 */
[----:B0-----:R-:W0:Y:S02]  /*0120*/  MUFU.RCP R8, R8 ;  /* 0x0000000800087308 */ /* 0x001e240000001000 */
[----:B0-----:R-:W-:Y:S02]  /*0130*/  IADD3 R4, PT, PT, R8, 0xffffffe, RZ ;  /* 0x0ffffffe08047810 */ /* 0x001fe40007ffe0ff */
[----:B----4-:R-:W-:-:S04]  /*0140*/  IADD3 R8, PT, PT, R9, -R6, RZ ;  /* 0x8000000609087210 */ /* 0x010fc80007ffe0ff */
[----:B------:R0:W4:Y:S01]  /*0150*/  F2I.FTZ.U32.TRUNC.NTZ R5, R4 ;  /* 0x0000000400057305 */ /* 0x000122000021f000 */
[----:B------:R-:W-:Y:S02]  /*0160*/  IMAD R9, R3, 0x2, R8 ;  /* 0x0000000203097824 */ /* 0x000fe400078e0208 */
[----:B0-----:R-:W-:Y:S02]  /*0170*/  HFMA2 R4, -RZ, RZ, 0, 0 ;  /* 0x00000000ff047431 */ /* 0x001fe400000001ff */
[----:B----4-:R-:W-:-:S04]  /*0180*/  IMAD.MOV R11, RZ, RZ, -R5 ;  /* 0x000000ffff0b7224 */ /* 0x010fc800078e0a05 */
[----:B------:R-:W-:-:S04]  /*0190*/  IMAD R11, R11, R0, RZ ;  /* 0x000000000b0b7224 */ /* 0x000fc800078e02ff */
[----:B------:R-:W-:-:S04]  /*01a0*/  IMAD.HI.U32 R5, R5, R11, R4 ;  /* 0x0000000b05057227 */ /* 0x000fc800078e0004 */
[----:B------:R-:W-:Y:S01]  /*01b0*/  IMAD.MOV.U32 R4, RZ, RZ, R10 ;  /* 0x000000ffff047224 */ /* 0x000fe200078e000a */
[----:B------:R-:W-:Y:S02]  /*01c0*/  IABS R10, R9 ;  /* 0x00000009000a7213 */ /* 0x000fe40000000000 */
[----:B------:R-:W-:Y:S01]  /*01d0*/  LOP3.LUT R9, R9, R2, RZ, 0x3c, !PT ;  /* 0x0000000209097212 */ /* 0x000fe200078e3cff */
[----:B------:R-:W-:-:S04]  /*01e0*/  IMAD.HI.U32 R3, R5, R4, RZ ;  /* 0x0000000405037227 */ /* 0x000fc800078e00ff */
[----:B------:R-:W-:Y:S01]  /*01f0*/  IMAD.HI.U32 R8, R5, R10, RZ ;  /* 0x0000000a05087227 */ /* 0x000fe200078e00ff */
[----:B------:R-:W-:-:S05]  /*0200*/  IADD3 R11, PT, PT, -R3, RZ, RZ ;  /* 0x000000ff030b7210 */ /* 0x000fca0007ffe1ff */
[----:B------:R-:W-:Y:S01]  /*0210*/  IMAD R5, R0, R11, R4 ;  /* 0x0000000b00057224 */ /* 0x000fe200078e0204 */
[----:B------:R-:W-:Y:S01]  /*0220*/  LOP3.LUT R4, RZ, R2, RZ, 0x33, !PT ;  /* 0x00000002ff047212 */ /* 0x000fe200078e33ff */
[----:B------:R-:W-:-:S03]  /*0230*/  IMAD.MOV R11, RZ, RZ, -R8 ;  /* 0x000000ffff0b7224 */ /* 0x000fc600078e0a08 */
[C---:B------:R-:W-:Y:S01]  /*0240*/  ISETP.GT.U32.AND P0, PT, R0.reuse, R5, PT ;  /* 0x000000050000720c */ /* 0x040fe20003f04070 */
[C---:B------:R-:W-:Y:S02]  /*0250*/  IMAD R11, R0.reuse, R11, R10 ;  /* 0x0000000b000b7224 */ /* 0x040fe400078e020a */
[----:B------:R-:W1:Y:S03]  /*0260*/  S2R R10, SR_TID.X ;  /* 0x00000000000a7919 */ /* 0x000e660000002100 */
[----:B------:R-:W-:-:S07]  /*0270*/  ISETP.GT.U32.AND P2, PT, R0, R11, PT ;  /* 0x0000000b0000720c */ /* 0x000fce0003f44070 */
[-C--:B------:R-:W-:Y:S02]  /*0280*/  @!P0 IADD3 R5, PT, PT, R5, -R0.reuse, RZ ;  /* 0x8000000005058210 */ /* 0x080fe40007ffe0ff */
[----:B------:R-:W-:Y:S02]  /*0290*/  @!P0 IADD3 R3, PT, PT, R3, 0x1, RZ ;  /* 0x0000000103038810 */ /* 0x000fe40007ffe0ff */
[----:B------:R-:W-:Y:S02]  /*02a0*/  ISETP.GE.U32.AND P3, PT, R5, R0, PT ;  /* 0x000000000500720c */ /* 0x000fe40003f66070 */
[----:B------:R-:W1:Y:S01]  /*02b0*/  LDC R5, c[0x0][0x360] ;  /* 0x0000d800ff057b82 */ /* 0x000e620000000800 */
[----:B------:R-:W-:Y:S01]  /*02c0*/  @!P2 IMAD.IADD R11, R11, 0x1, -R0 ;  /* 0x000000010b0ba824 */ /* 0x000fe200078e0a00 */
[----:B------:R-:W-:Y:S01]  /*02d0*/  ISETP.GE.AND P0, PT, R9, RZ, PT ;  /* 0x000000ff0900720c */ /* 0x000fe20003f06270 */
[----:B------:R-:W-:Y:S01]  /*02e0*/  @!P2 VIADD R8, R8, 0x1 ;  /* 0x000000010808a836 */ /* 0x000fe20000000000 */
[----:B------:R-:W-:-:S02]  /*02f0*/  ISETP.NE.AND P2, PT, R2, RZ, PT ;  /* 0x000000ff0200720c */ /* 0x000fc40003f45270 */
[----:B------:R-:W-:Y:S02]  /*0300*/  ISETP.GE.U32.AND P4, PT, R11, R0, PT ;  /* 0x000000000b00720c */ /* 0x000fe40003f86070 */
[----:B------:R-:W2:Y:S03]  /*0310*/  LDC R12, c[0x0][0x364] ;  /* 0x0000d900ff0c7b82 */ /* 0x000ea60000000800 */
[----:B------:R-:W-:-:S04]  /*0320*/  @P3 IADD3 R3, PT, PT, R3, 0x1, RZ ;  /* 0x0000000103033810 */ /* 0x000fc80007ffe0ff */
[----:B------:R-:W-:Y:S01]  /*0330*/  @!P1 IADD3 R3, PT, PT, -R3, RZ, RZ ;  /* 0x000000ff03039210 */ /* 0x000fe20007ffe1ff */
[----:B------:R-:W3:Y:S03]  /*0340*/  LDC R7, c[0x0][0x368] ;  /* 0x0000da00ff077b82 */ /* 0x000ee60000000800 */
[----:B------:R-:W-:Y:S01]  /*0350*/  @P4 VIADD R8, R8, 0x1 ;  /* 0x0000000108084836 */ /* 0x000fe20000000000 */
[----:B------:R-:W-:-:S03]  /*0360*/  SEL R3, R4, R3, !P2 ;  /* 0x0000000304037207 */ /* 0x000fc60005000000 */
[----:B------:R-:W-:Y:S02]  /*0370*/  @!P0 IMAD.MOV R8, RZ, RZ, -R8 ;  /* 0x000000ffff088224 */ /* 0x000fe400078e0a08 */
[----:B-1----:R-:W-:-:S03]  /*0380*/  IMAD R2, R5, UR4, R10 ;  /* 0x0000000405027c24 */ /* 0x002fc6000f8e020a */
[----:B------:R-:W-:Y:S01]  /*0390*/  SEL R5, R4, R8, !P2 ;  /* 0x0000000804057207 */ /* 0x000fe20005000000 */
[----:B--2---:R-:W-:-:S05]  /*03a0*/  IMAD R0, R12, UR5, R13 ;  /* 0x000000050c007c24 */ /* 0x004fca000f8e020d */
[----:B------:R-:W-:Y:S01]  /*03b0*/  ISETP.GT.AND P0, PT, R0, R3, PT ;  /* 0x000000030000720c */ /* 0x000fe20003f04270 */
[----:B---3--:R-:W-:-:S03]  /*03c0*/  IMAD R4, R7, UR6, R14 ;  /* 0x0000000607047c24 */ /* 0x008fc6000f8e020e */
[----:B------:R-:W-:-:S04]  /*03d0*/  ISETP.GT.OR P0, PT, R2, R5, P0 ;  /* 0x000000050200720c */ /* 0x000fc80000704670 */
[----:B------:R-:W-:-:S13]  /*03e0*/  ISETP.GT.OR P0, PT, R4, R3, P0 ;  /* 0x000000030400720c */ /* 0x000fda0000704670 */
[----:B------:R-:W-:Y:S05]  /*03f0*/  @P0 EXIT ;  /* 0x000000000000094d */ /* 0x000fea0003800000 */
[----:B------:R-:W-:Y:S01]  /*0400*/  VIMNMX R7, PT, PT, R6, UR7, PT ;  /* 0x0000000706077c48 */ /* 0x000fe2000bfe0100 */
[----:B------:R-:W0:Y:S01]  /*0410*/  LDCU.64 UR16, c[0x0][0x358] ;  /* 0x00006b00ff1077ac */ /* 0x000e220008000a00 */
[----:B------:R-:W-:Y:S02]  /*0420*/  CS2R R12, SRZ ;  /* 0x00000000000c7805 */ /* 0x000fe4000001ff00 */
[----:B------:R-:W-:-:S13]  /*0430*/  ISETP.GE.AND P0, PT, R7, 0x1, PT ;  /* 0x000000010700780c */ /* 0x000fda0003f06270 */
[----:B------:R-:W-:Y:S05]  /*0440*/  @!P0 BRA `(.L_x_10) ;  /* 0x0000001000908947 */ /* 0x000fea0003800000 */
[----:B------:R-:W-:Y:S02]  /*0450*/  LOP3.LUT R6, R6, 0x7, RZ, 0xc0, !PT ;  /* 0x0000000706067812 */ /* 0x000fe400078ec0ff */
[----:B------:R-:W-:Y:S01]  /*0460*/  CS2R R12, SRZ ;  /* 0x00000000000c7805 */ /* 0x000fe2000001ff00 */
[----:B------:R-:W-:Y:S01]  /*0470*/  UMOV UR4, URZ ;  /* 0x000000ff00047c82 */ /* 0x000fe20008000000 */
[----:B------:R-:W-:-:S04]  /*0480*/  IADD3 R6, PT, PT, R6, -0x1, RZ ;  /* 0xffffffff06067810 */ /* 0x000fc80007ffe0ff */
[----:B------:R-:W-:-:S13]  /*0490*/  ISETP.GE.U32.AND P4, PT, R6, 0x3, PT ;  /* 0x000000030600780c */ /* 0x000fda0003f86070 */
.L_x_17:
[----:B------:R-:W1:Y:S01]  /*04a0*/  LDCU UR5, c[0x0][0x3a4] ;  /* 0x00007480ff0577ac */ /* 0x000e620008000800 */
[----:B------:R-:W2:Y:S01]  /*04b0*/  LDC R11, c[0x0][0x3a8] ;  /* 0x0000ea00ff0b7b82 */ /* 0x000ea20000000800 */
[----:B------:R-:W-:Y:S01]  /*04c0*/  IMAD.MOV.U32 R25, RZ, RZ, RZ ;  /* 0x000000ffff197224 */ /* 0x000fe200078e00ff */
[----:B------:R-:W3:Y:S01]  /*04d0*/  LDCU UR8, c[0x0][0x398] ;  /* 0x00007300ff0877ac */ /* 0x000ee20008000800 */
[----:B-1----:R-:W-:Y:S01]  /*04e0*/  UISETP.GE.U32.AND UP0, UPT, UR5, 0x8, UPT ;  /* 0x000000080500788c */ /* 0x002fe2000bf06070 */
[-C--:B--2---:R-:W-:Y:S02]  /*04f0*/  IMAD R6, R4, R11.reuse, UR4 ;  /* 0x0000000404067e24 */ /* 0x084fe4000f8e020b */
[----:B------:R-:W-:Y:S02]  /*0500*/  IMAD R7, R2, R11, UR4 ;  /* 0x0000000402077e24 */ /* 0x000fe4000f8e020b */
[----:B---3--:R-:W-:-:S04]  /*0510*/  IMAD R9, R6, UR8, RZ ;  /* 0x0000000806097c24 */ /* 0x008fc8000f8e02ff */
[----:B------:R-:W-:Y:S05]  /*0520*/  BRA.U !UP0, `(.L_x_11) ;  /* 0x0000000908447547 */ /* 0x000fea000b800000 */
[----:B------:R-:W1:Y:S01]  /*0530*/  LDC R17, c[0x0][0x3a8] ;  /* 0x0000ea00ff117b82 */ /* 0x000e620000000800 */
[----:B------:R-:W2:Y:S01]  /*0540*/  LDCU UR6, c[0x0][0x3a4] ;  /* 0x00007480ff0677ac */ /* 0x000ea20008000800 */
[----:B------:R-:W-:Y:S01]  /*0550*/  IMAD R18, R0, R11, R9 ;  /* 0x0000000b00127224 */ /* 0x000fe200078e0209 */
[----:B------:R-:W3:Y:S03]  /*0560*/  LDCU UR5, c[0x0][0x3a0] ;  /* 0x00007400ff0577ac */ /* 0x000ee60008000800 */
[C---:B------:R-:W-:Y:S01]  /*0570*/  VIADD R20, R18.reuse, 0x5 ;  /* 0x0000000512147836 */ /* 0x040fe20000000000 */
[C---:B------:R-:W-:Y:S01]  /*0580*/  IADD3 R8, PT, PT, R18.reuse, 0x2, RZ ;  /* 0x0000000212087810 */ /* 0x040fe20007ffe0ff */
[----:B------:R-:W4:Y:S01]  /*0590*/  LDC R15, c[0x0][0x39c] ;  /* 0x0000e700ff0f7b82 */ /* 0x000f220000000800 */
[C---:B------:R-:W-:Y:S01]  /*05a0*/  IADD3 R24, PT, PT, R18.reuse, 0x6, RZ ;  /* 0x0000000612187810 */ /* 0x040fe20007ffe0ff */
[----:B------:R-:W-:Y:S01]  /*05b0*/  VIADD R26, R18, 0x7 ;  /* 0x00000007121a7836 */ /* 0x000fe20000000000 */
[----:B------:R-:W0:Y:S01]  /*05c0*/  LDCU UR15, c[0x0][0x3a0] ;  /* 0x00007400ff0f77ac */ /* 0x000e220008000800 */
[----:B------:R-:W0:Y:S01]  /*05d0*/  LDCU UR8, c[0x0][0x398] ;  /* 0x00007300ff0877ac */ /* 0x000e220008000800 */
[----:B--2---:R-:W-:-:S02]  /*05e0*/  ULOP3.LUT UR6, UR6, 0x7ffffff8, URZ, 0xc0, !UPT ;  /* 0x7ffffff806067892 */ /* 0x004fc4000f8ec0ff */
[----:B---3--:R-:W-:Y:S01]  /*05f0*/  UIMAD UR9, UR5, 0x7, UR4 ;  /* 0x00000007050978a4 */ /* 0x008fe2000f8e0204 */
[CC--:B-1----:R-:W-:Y:S01]  /*0600*/  IMAD R22, R0.reuse, R17.reuse, 0x4 ;  /* 0x0000000400167424 */ /* 0x0c2fe200078e0211 */
[----:B------:R-:W-:Y:S01]  /*0610*/  UIMAD UR10, UR5, 0x6, UR4 ;  /* 0x00000006050a78a4 */ /* 0x000fe2000f8e0204 */
[----:B------:R-:W-:Y:S01]  /*0620*/  IMAD R10, R0, R17, 0x3 ;  /* 0x00000003000a7424 */ /* 0x000fe200078e0211 */
[----:B------:R-:W-:Y:S02]  /*0630*/  UIMAD UR11, UR5, 0x5, UR4 ;  /* 0x00000005050b78a4 */ /* 0x000fe4000f8e0204 */
[----:B------:R-:W-:Y:S01]  /*0640*/  IADD3 R22, PT, PT, R22, R9, RZ ;  /* 0x0000000916167210 */ /* 0x000fe20007ffe0ff */
[----:B------:R-:W-:Y:S01]  /*0650*/  IMAD.IADD R16, R10, 0x1, R9 ;  /* 0x000000010a107824 */ /* 0x000fe200078e0209 */
[----:B------:R-:W-:Y:S01]  /*0660*/  ULEA UR12, UR5, UR4, 0x2 ;  /* 0x00000004050c7291 */ /* 0x000fe2000f8e10ff */
[CC--:B----4-:R-:W-:Y:S01]  /*0670*/  IMAD R14, R18.reuse, R15.reuse, R15 ;  /* 0x0000000f120e7224 */ /* 0x0d0fe200078e020f */
[CC--:B------:R-:W-:Y:S01]  /*0680*/  ISETP.GE.AND P1, PT, R7.reuse, R15.reuse, PT ;  /* 0x0000000f0700720c */ /* 0x0c0fe20003f26270 */
[-CC-:B------:R-:W-:Y:S01]  /*0690*/  IMAD R18, R18, R15.reuse, R7.reuse ;  /* 0x0000000f12127224 */ /* 0x180fe200078e0207 */
[----:B------:R-:W-:Y:S01]  /*06a0*/  UIMAD UR13, UR5, 0x3, UR4 ;  /* 0x00000003050d78a4 */ /* 0x000fe2000f8e0204 */
[-CC-:B------:R-:W-:Y:S01]  /*06b0*/  IMAD R8, R8, R15.reuse, R7.reuse ;  /* 0x0000000f08087224 */ /* 0x180fe200078e0207 */
[----:B------:R-:W-:Y:S01]  /*06c0*/  IADD3 R23, PT, PT, R7, R14, RZ ;  /* 0x0000000e07177210 */ /* 0x000fe20007ffe0ff */
[-CC-:B------:R-:W-:Y:S01]  /*06d0*/  IMAD R20, R20, R15.reuse, R7.reuse ;  /* 0x0000000f14147224 */ /* 0x180fe200078e0207 */
[----:B------:R-:W-:Y:S01]  /*06e0*/  ULEA UR14, UR5, UR4, 0x1 ;  /* 0x00000004050e7291 */ /* 0x000fe2000f8e08ff */
[-CC-:B------:R-:W-:Y:S01]  /*06f0*/  IMAD R19, R24, R15.reuse, R7.reuse ;  /* 0x0000000f18137224 */ /* 0x180fe200078e0207 */
[----:B------:R-:W-:Y:S01]  /*0700*/  UIADD3 UR7, UPT, UPT, -UR6, URZ, URZ ;  /* 0x000000ff06077290 */ /* 0x000fe2000fffe1ff */
[-CC-:B------:R-:W-:Y:S01]  /*0710*/  IMAD R21, R26, R15.reuse, R7.reuse ;  /* 0x0000000f1a157224 */ /* 0x180fe200078e0207 */
[----:B------:R-:W-:Y:S01]  /*0720*/  UIADD3 UR5, UPT, UPT, UR4, UR5, URZ ;  /* 0x0000000504057290 */ /* 0x000fe2000fffe0ff */
[-CC-:B------:R-:W-:Y:S01]  /*0730*/  IMAD R22, R22, R15.reuse, R7.reuse ;  /* 0x0000000f16167224 */ /* 0x180fe200078e0207 */
[----:B------:R-:W-:Y:S01]  /*0740*/  UMOV UR6, UR4 ;  /* 0x0000000400067c82 */ /* 0x000fe20008000000 */
[----:B0-----:R-:W-:-:S09]  /*0750*/  IMAD R11, R16, R15, R7 ;  /* 0x0000000f100b7224 */ /* 0x001fd200078e0207 */
.L_x_12:
[----:B------:R-:W0:Y:S01]  /*0760*/  LDC.64 R14, c[0x0][0x388] ;  /* 0x0000e200ff0e7b82 */ /* 0x000e220000000a00 */
[----:B------:R-:W-:Y:S01]  /*0770*/  VIADD R24, R10, 0xfffffffd ;  /* 0xfffffffd0a187836 */ /* 0x000fe20000000000 */
[----:B------:R-:W-:-:S04]  /*0780*/  MOV R25, UR6 ;  /* 0x0000000600197c02 */ /* 0x000fc80008000f00 */
[----:B------:R-:W-:Y:S02]  /*0790*/  ISETP.GE.OR P0, PT, R24, UR8, P1 ;  /* 0x0000000818007c0c */ /* 0x000fe40008f06670 */
[----:B------:R-:W1:Y:S02]  /*07a0*/  LDC.64 R16, c[0x0][0x380] ;  /* 0x0000e000ff107b82 */ /* 0x000e640000000a00 */
[----:B------:R-:W-:-:S13]  /*07b0*/  ISETP.GE.OR P0, PT, R6, UR8, P0 ;  /* 0x0000000806007c0c */ /* 0x000fda0008706670 */
[----:B0-----:R-:W-:Y:S02]  /*07c0*/  @!P0 IMAD.WIDE.U32 R24, R25, 0x8, R14 ;  /* 0x0000000819188825 */ /* 0x001fe400078e000e */
[----:B------:R-:W0:Y:S04]  /*07d0*/  LDC.64 R14, c[0x0][0x388] ;  /* 0x0000e200ff0e7b82 */ /* 0x000e280000000a00 */
[----:B------:R-:W2:Y:S01]  /*07e0*/  @!P0 LDG.E.64 R24, desc[UR16][R24.64] ;  /* 0x0000001018188981 */ /* 0x000ea2000c1e1b00 */
[----:B-1----:R-:W-:-:S03]  /*07f0*/  @!P0 IMAD.WIDE R26, R18, 0x8, R16 ;  /* 0x00000008121a8825 */ /* 0x002fc600078e0210 */
[----:B------:R-:W1:Y:S03]  /*0800*/  LDC.64 R16, c[0x0][0x380] ;  /* 0x0000e000ff107b82 */ /* 0x000e660000000a00 */
[----:B------:R-:W2:Y:S01]  /*0810*/  @!P0 LDG.E.64 R26, desc[UR16][R26.64] ;  /* 0x000000101a1a8981 */ /* 0x000ea2000c1e1b00 */
[----:B------:R-:W-:Y:S01]  /*0820*/  VIADD R28, R10, 0xfffffffe ;  /* 0xfffffffe0a1c7836 */ /* 0x000fe20000000000 */
[----:B------:R-:W-:Y:S01]  /*0830*/  MOV R29, UR5 ;  /* 0x00000005001d7c02 */ /* 0x000fe20008000f00 */
[----:B--2---:R-:W-:-:S03]  /*0840*/  @!P0 DFMA R12, R26, R24, R12 ;  /* 0x000000181a0c822b */ /* 0x004fc6000000000c */
[----:B------:R-:W-:-:S04]  /*0850*/  ISETP.GE.OR P0, PT, R28, UR8, P1 ;  /* 0x000000081c007c0c */ /* 0x000fc80008f06670 */
[----:B------:R-:W-:-:S13]  /*0860*/  ISETP.GE.OR P0, PT, R6, UR8, P0 ;  /* 0x0000000806007c0c */ /* 0x000fda0008706670 */
[----:B0-----:R-:W-:Y:S02]  /*0870*/  @!P0 IMAD.WIDE.U32 R28, R29, 0x8, R14 ;  /* 0x000000081d1c8825 */ /* 0x001fe400078e000e */
[----:B------:R-:W0:Y:S02]  /*0880*/  LDC.64 R14, c[0x0][0x388] ;  /* 0x0000e200ff0e7b82 */ /* 0x000e240000000a00 */
[----:B-1----:R-:W-:Y:S02]  /*0890*/  @!P0 IMAD.WIDE R16, R23, 0x8, R16 ;  /* 0x0000000817108825 */ /* 0x002fe400078e0210 */
[----:B------:R-:W2:Y:S04]  /*08a0*/  @!P0 LDG.E.64 R28, desc[UR16][R28.64] ;  /* 0x000000101c1c8981 */ /* 0x000ea8000c1e1b00 */
[----:B------:R-:W2:Y:S01]  /*08b0*/  @!P0 LDG.E.64 R16, desc[UR16][R16.64] ;  /* 0x0000001010108981 */ /* 0x000ea2000c1e1b00 */
[----:B------:R-:W-:Y:S01]  /*08c0*/  VIADD R24, R10, 0xffffffff ;  /* 0xffffffff0a187836 */ /* 0x000fe20000000000 */
[----:B------:R-:W-:Y:S01]  /*08d0*/  MOV R25, UR14 ;  /* 0x0000000e00197c02 */ /* 0x000fe20008000f00 */
[----:B--2---:R-:W-:Y:S01]  /*08e0*/  @!P0 DFMA R12, R16, R28, R12 ;  /* 0x0000001c100c822b */ /* 0x004fe2000000000c */
[----:B------:R-:W1:Y:S02]  /*08f0*/  LDC.64 R16, c[0x0][0x380] ;  /* 0x0000e000ff107b82 */ /* 0x000e640000000a00 */
[----:B------:R-:W-:-:S04]  /*0900*/  ISETP.GE.OR P0, PT, R24, UR8, P1 ;  /* 0x0000000818007c0c */ /* 0x000fc80008f06670 */
[----:B------:R-:W-:-:S13]  /*0910*/  ISETP.GE.OR P0, PT, R6, UR8, P0 ;  /* 0x0000000806007c0c */ /* 0x000fda0008706670 */
[----:B0-----:R-:W-:Y:S02]  /*0920*/  @!P0 IMAD.WIDE.U32 R24, R25, 0x8, R14 ;  /* 0x0000000819188825 */ /* 0x001fe400078e000e */
[----:B------:R-:W0:Y:S02]  /*0930*/  LDC.64 R14, c[0x0][0x388] ;  /* 0x0000e200ff0e7b82 */ /* 0x000e240000000a00 */
[----:B-1----:R-:W-:Y:S02]  /*0940*/  @!P0 IMAD.WIDE R26, R8, 0x8, R16 ;  /* 0x00000008081a8825 */ /* 0x002fe400078e0210 */
[----:B------:R-:W2:Y:S04]  /*0950*/  @!P0 LDG.E.64 R24, desc[UR16][R24.64] ;  /* 0x0000001018188981 */ /* 0x000ea8000c1e1b00 */
[----:B------:R-:W1:Y:S01]  /*0960*/  LDC.64 R16, c[0x0][0x380] ;  /* 0x0000e000ff107b82 */ /* 0x000e620000000a00 */
[----:B------:R-:W2:Y:S01]  /*0970*/  @!P0 LDG.E.64 R26, desc[UR16][R26.64] ;  /* 0x000000101a1a8981 */ /* 0x000ea2000c1e1b00 */
[----:B------:R-:W-:Y:S01]  /*0980*/  MOV R29, UR13 ;  /* 0x0000000d001d7c02 */ /* 0x000fe20008000f00 */
[----:B--2---:R-:W-:Y:S01]  /*0990*/  @!P0 DFMA R12, R26, R24, R12 ;  /* 0x000000181a0c822b */ /* 0x004fe2000000000c */
        /* <DEDUP_REMOVED lines=19> */
[----:B------:R-:W-:Y:S01]  /*0ad0*/  IADD3 R28, PT, PT, R10, 0x2, RZ ;  /* 0x000000020a1c7810 */ /* 0x000fe20007ffe0ff */
[----:B------:R-:W-:Y:S01]  /*0ae0*/  IMAD.U32 R29, RZ, RZ, UR11 ;  /* 0x0000000bff1d7e24 */ /* 0x000fe2000f8e00ff */
[----:B--2---:R-:W-:-:S02]  /*0af0*/  @!P0 DFMA R12, R26, R24, R12 ;  /* 0x000000181a0c822b */ /* 0x004fc4000000000c */
[----:B------:R-:W-:-:S04]  /*0b00*/  ISETP.GE.OR P0, PT, R28, UR8, P1 ;  /* 0x000000081c007c0c */ /* 0x000fc80008f06670 */
[----:B------:R-:W-:-:S13]  /*0b10*/  ISETP.GE.OR P0, PT, R6, UR8, P0 ;  /* 0x0000000806007c0c */ /* 0x000fda0008706670 */
[----:B0-----:R-:W-:Y:S02]  /*0b20*/  @!P0 IMAD.WIDE.U32 R28, R29, 0x8, R14 ;  /* 0x000000081d1c8825 */ /* 0x001fe400078e000e */
[----:B------:R-:W0:Y:S02]  /*0b30*/  LDC.64 R14, c[0x0][0x388] ;  /* 0x0000e200ff0e7b82 */ /* 0x000e240000000a00 */
[----:B-1----:R-:W-:Y:S02]  /*0b40*/  @!P0 IMAD.WIDE R16, R20, 0x8, R16 ;  /* 0x0000000814108825 */ /* 0x002fe400078e0210 */
[----:B------:R-:W2:Y:S04]  /*0b50*/  @!P0 LDG.E.64 R28, desc[UR16][R28.64] ;  /* 0x000000101c1c8981 */ /* 0x000ea8000c1e1b00 */
[----:B------:R-:W2:Y:S01]  /*0b60*/  @!P0 LDG.E.64 R16, desc[UR16][R16.64] ;  /* 0x0000001010108981 */ /* 0x000ea2000c1e1b00 */
[----:B------:R-:W-:-:S02]  /*0b70*/  IADD3 R24, PT, PT, R10, 0x3, RZ ;  /* 0x000000030a187810 */ /* 0x000fc40007ffe0ff */
[----:B------:R-:W-:Y:S01]  /*0b80*/  MOV R25, UR10 ;  /* 0x0000000a00197c02 */ /* 0x000fe20008000f00 */
[----:B--2---:R-:W-:Y:S01]  /*0b90*/  @!P0 DFMA R12, R16, R28, R12 ;  /* 0x0000001c100c822b */ /* 0x004fe2000000000c */
[----:B------:R-:W1:Y:S01]  /*0ba0*/  LDC.64 R16, c[0x0][0x380] ;  /* 0x0000e000ff107b82 */ /* 0x000e620000000a00 */
        /* <DEDUP_REMOVED lines=8> */
[----:B------:R-:W-:Y:S01]  /*0c30*/  VIADD R28, R10, 0x4 ;  /* 0x000000040a1c7836 */ /* 0x000fe20000000000 */
[----:B------:R-:W-:Y:S01]  /*0c40*/  MOV R29, UR9 ;  /* 0x00000009001d7c02 */ /* 0x000fe20008000f00 */
[----:B--2---:R-:W-:-:S03]  /*0c50*/  @!P0 DFMA R12, R26, R24, R12 ;  /* 0x000000181a0c822b */ /* 0x004fc6000000000c */
[----:B------:R-:W-:Y:S01]  /*0c60*/  ISETP.GE.OR P0, PT, R28, UR8, P1 ;  /* 0x000000081c007c0c */ /* 0x000fe20008f06670 */
[----:B------:R-:W2:Y:S03]  /*0c70*/  LDC R24, c[0x0][0x39c] ;  /* 0x0000e700ff187b82 */ /* 0x000ea60000000800 */
[----:B------:R-:W-:-:S13]  /*0c80*/  ISETP.GE.OR P0, PT, R6, UR8, P0 ;  /* 0x0000000806007c0c */ /* 0x000fda0008706670 */
[----:B0-----:R-:W-:-:S04]  /*0c90*/  @!P0 IMAD.WIDE.U32 R14, R29, 0x8, R14 ;  /* 0x000000081d0e8825 */ /* 0x001fc800078e000e */
[----:B-1----:R-:W-:Y:S02]  /*0ca0*/  @!P0 IMAD.WIDE R16, R21, 0x8, R16 ;  /* 0x0000000815108825 */ /* 0x002fe400078e0210 */
[----:B------:R-:W3:Y:S04]  /*0cb0*/  @!P0 LDG.E.64 R14, desc[UR16][R14.64] ;  /* 0x000000100e0e8981 */ /* 0x000ee8000c1e1b00 */
[----:B------:R-:W3:Y:S01]  /*0cc0*/  @!P0 LDG.E.64 R16, desc[UR16][R16.64] ;  /* 0x0000001010108981 */ /* 0x000ee2000c1e1b00 */
[----:B------:R-:W-:-:S04]  /*0cd0*/  UIADD3 UR7, UPT, UPT, UR7, 0x8, URZ ;  /* 0x0000000807077890 */ /* 0x000fc8000fffe0ff */
[----:B------:R-:W-:Y:S01]  /*0ce0*/  UISETP.NE.AND UP0, UPT, UR7, URZ, UPT ;  /* 0x000000ff0700728c */ /* 0x000fe2000bf05270 */
[C---:B--2---:R-:W-:Y:S01]  /*0cf0*/  LEA R23, R24.reuse, R23, 0x3 ;  /* 0x0000001718177211 */ /* 0x044fe200078e18ff */
[C---:B------:R-:W-:Y:S01]  /*0d00*/  IMAD R8, R24.reuse, 0x8, R8 ;  /* 0x0000000818087824 */ /* 0x040fe200078e0208 */
[C---:B------:R-:W-:Y:S01]  /*0d10*/  LEA R11, R24.reuse, R11, 0x3 ;  /* 0x0000000b180b7211 */ /* 0x040fe200078e18ff */
[C---:B------:R-:W-:Y:S01]  /*0d20*/  IMAD R20, R24.reuse, 0x8, R20 ;  /* 0x0000000818147824 */ /* 0x040fe200078e0214 */
[C---:B------:R-:W-:Y:S01]  /*0d30*/  LEA R22, R24.reuse, R22, 0x3 ;  /* 0x0000001618167211 */ /* 0x040fe200078e18ff */
[C---:B------:R-:W-:Y:S01]  /*0d40*/  IMAD R18, R24.reuse, 0x8, R18 ;  /* 0x0000000818127824 */ /* 0x040fe200078e0212 */
[C---:B------:R-:W-:Y:S02]  /*0d50*/  LEA R19, R24.reuse, R19, 0x3 ;  /* 0x0000001318137211 */ /* 0x040fe400078e18ff */
[----:B------:R-:W-:Y:S02]  /*0d60*/  LEA R21, R24, R21, 0x3 ;  /* 0x0000001518157211 */ /* 0x000fe400078e18ff */
[----:B------:R-:W-:Y:S01]  /*0d70*/  IADD3 R10, PT, PT, R10, 0x8, RZ ;  /* 0x000000080a0a7810 */ /* 0x000fe20007ffe0ff */
[----:B------:R-:W-:-:S02]  /*0d80*/  ULEA UR9, UR15, UR9, 0x3 ;  /* 0x000000090f097291 */ /* 0x000fc4000f8e18ff */
[----:B------:R-:W-:Y:S02]  /*0d90*/  ULEA UR10, UR15, UR10, 0x3 ;  /* 0x0000000a0f0a7291 */ /* 0x000fe4000f8e18ff */
[----:B------:R-:W-:Y:S02]  /*0da0*/  ULEA UR11, UR15, UR11, 0x3 ;  /* 0x0000000b0f0b7291 */ /* 0x000fe4000f8e18ff */
[----:B------:R-:W-:Y:S02]  /*0db0*/  ULEA UR12, UR15, UR12, 0x3 ;  /* 0x0000000c0f0c7291 */ /* 0x000fe4000f8e18ff */
[----:B------:R-:W-:Y:S02]  /*0dc0*/  ULEA UR13, UR15, UR13, 0x3 ;  /* 0x0000000d0f0d7291 */ /* 0x000fe4000f8e18ff */
[----:B------:R-:W-:Y:S02]  /*0dd0*/  ULEA UR14, UR15, UR14, 0x3 ;  /* 0x0000000e0f0e7291 */ /* 0x000fe4000f8e18ff */
[----:B------:R-:W-:-:S02]  /*0de0*/  ULEA UR5, UR15, UR5, 0x3 ;  /* 0x000000050f057291 */ /* 0x000fc4000f8e18ff */
[----:B------:R-:W-:Y:S01]  /*0df0*/  ULEA UR6, UR15, UR6, 0x3 ;  /* 0x000000060f067291 */ /* 0x000fe2000f8e18ff */
[----:B---3--:R-:W-:Y:S01]  /*0e00*/  @!P0 DFMA R12, R16, R14, R12 ;  /* 0x0000000e100c822b */ /* 0x008fe2000000000c */
[----:B------:R-:W-:Y:S10]  /*0e10*/  BRA.U UP0, `(.L_x_12) ;  /* 0xfffffff900507547 */ /* 0x000ff4000b83ffff */
[----:B------:R-:W0:Y:S02]  /*0e20*/  LDC R25, c[0x0][0x3a4] ;  /* 0x0000e900ff197b82 */ /* 0x000e240000000800 */
[----:B0-----:R-:W-:-:S07]  /*0e30*/  LOP3.LUT R25, R25, 0x7ffffff8, RZ, 0xc0, !PT ;  /* 0x7ffffff819197812 */ /* 0x001fce00078ec0ff */
.L_x_11:
[----:B------:R-:W1:Y:S02]  /*0e40*/  LDCU UR5, c[0x0][0x3a4] ;  /* 0x00007480ff0577ac */ /* 0x000e640008000800 */
[----:B-1----:R-:W-:-:S04]  /*0e50*/  ULOP3.LUT UR6, UR5, 0x7, URZ, 0xc0, !UPT ;  /* 0x0000000705067892 */ /* 0x002fc8000f8ec0ff */
[----:B------:R-:W-:-:S09]  /*0e60*/  UISETP.NE.AND UP0, UPT, UR6, URZ, UPT ;  /* 0x000000ff0600728c */ /* 0x000fd2000bf05270 */
[----:B------:R-:W-:Y:S05]  /*0e70*/  BRA.U !UP0, `(.L_x_13) ;  /* 0x0000000508f47547 */ /* 0x000fea000b800000 */
[----:B------:R-:W-:-:S04]  /*0e80*/  ULOP3.LUT UR5, UR5, 0x3, URZ, 0xc0, !UPT ;  /* 0x0000000305057892 */ /* 0x000fc8000f8ec0ff */
[----:B------:R-:W-:Y:S01]  /*0e90*/  UISETP.NE.AND UP0, UPT, UR5, URZ, UPT ;  /* 0x000000ff0500728c */ /* 0x000fe2000bf05270 */
[----:B------:R-:W-:Y:S10]  /*0ea0*/  @!P4 BRA `(.L_x_14) ;  /* 0x0000000000fcc947 */ /* 0x000ff40003800000 */
[----:B------:R-:W1:Y:S01]  /*0eb0*/  LDCU UR7, c[0x0][0x3a8] ;  /* 0x00007500ff0777ac */ /* 0x000e620008000800 */
[----:B------:R-:W2:Y:S01]  /*0ec0*/  LDC.64 R14, c[0x0][0x380] ;  /* 0x0000e000ff0e7b82 */ /* 0x000ea20000000a00 */
[----:B------:R-:W3:Y:S07]  /*0ed0*/  LDCU UR6, c[0x0][0x39c] ;  /* 0x00007380ff0677ac */ /* 0x000eee0008000800 */
[----:B------:R-:W4:Y:S08]  /*0ee0*/  LDC.64 R10, c[0x0][0x388] ;  /* 0x0000e200ff0a7b82 */ /* 0x000f300000000a00 */
[----:B------:R-:W5:Y:S01]  /*0ef0*/  LDC.64 R22, c[0x0][0x380] ;  /* 0x0000e000ff167b82 */ /* 0x000f620000000a00 */
[----:B-1----:R-:W-:Y:S01]  /*0f00*/  IMAD R24, R0, UR7, R25 ;  /* 0x0000000700187c24 */ /* 0x002fe2000f8e0219 */
[----:B---3--:R-:W-:-:S04]  /*0f10*/  ISETP.GE.AND P0, PT, R7, UR6, PT ;  /* 0x0000000607007c0c */ /* 0x008fc8000bf06270 */
[----:B------:R-:W-:-:S04]  /*0f20*/  ISETP.GE.OR P1, PT, R24, UR8, P0 ;  /* 0x0000000818007c0c */ /* 0x000fc80008726670 */
[----:B------:R-:W-:-:S13]  /*0f30*/  ISETP.GE.OR P1, PT, R6, UR8, P1 ;  /* 0x0000000806007c0c */ /* 0x000fda0008f26670 */
[----:B------:R-:W1:Y:S01]  /*0f40*/  @!P1 LDC R16, c[0x0][0x3a0] ;  /* 0x0000e800ff109b82 */ /* 0x000e620000000800 */
[----:B------:R-:W-:-:S05]  /*0f50*/  @!P1 IADD3 R8, PT, PT, R9, R24, RZ ;  /* 0x0000001809089210 */ /* 0x000fca0007ffe0ff */
[----:B------:R-:W-:Y:S02]  /*0f60*/  @!P1 IMAD R17, R8, UR6, R7 ;  /* 0x0000000608119c24 */ /* 0x000fe4000f8e0207 */
[----:B-1----:R-:W-:Y:S02]  /*0f70*/  @!P1 IMAD R19, R25, R16, UR4 ;  /* 0x0000000419139e24 */ /* 0x002fe4000f8e0210 */
[----:B--2---:R-:W-:-:S04]  /*0f80*/  @!P1 IMAD.WIDE R16, R17, 0x8, R14 ;  /* 0x0000000811109825 */ /* 0x004fc800078e020e */
[----:B----4-:R-:W-:Y:S02]  /*0f90*/  @!P1 IMAD.WIDE.U32 R18, R19, 0x8, R10 ;  /* 0x0000000813129825 */ /* 0x010fe400078e000a */
[----:B0-----:R0:W2:Y:S04]  /*0fa0*/  @!P1 LDG.E.64 R10, desc[UR16][R16.64] ;  /* 0x00000010100a9981 */ /* 0x0010a8000c1e1b00 */
[----:B------:R1:W2:Y:S01]  /*0fb0*/  @!P1 LDG.E.64 R14, desc[UR16][R18.64] ;  /* 0x00000010120e9981 */ /* 0x0002a2000c1e1b00 */
[C---:B------:R-:W-:Y:S01]  /*0fc0*/  VIADD R26, R24.reuse, 0x1 ;  /* 0x00000001181a7836 */ /* 0x040fe20000000000 */
[C---:B------:R-:W-:Y:S02]  /*0fd0*/  IADD3 R8, PT, PT, R24.reuse, 0x2, RZ ;  /* 0x0000000218087810 */ /* 0x040fe40007ffe0ff */
[----:B------:R-:W-:-:S02]  /*0fe0*/  IADD3 R24, PT, PT, R24, 0x3, RZ ;  /* 0x0000000318187810 */ /* 0x000fc40007ffe0ff */
[----:B------:R-:W-:Y:S01]  /*0ff0*/  ISETP.GE.OR P2, PT, R26, UR8, P0 ;  /* 0x000000081a007c0c */ /* 0x000fe20008746670 */
[----:B0-----:R-:W0:Y:S01]  /*1000*/  LDC.64 R16, c[0x0][0x380] ;  /* 0x0000e000ff107b82 */ /* 0x001e220000000a00 */
[----:B------:R-:W-:Y:S02]  /*1010*/  ISETP.GE.OR P3, PT, R8, UR8, P0 ;  /* 0x0000000808007c0c */ /* 0x000fe40008766670 */
[C---:B------:R-:W-:Y:S02]  /*1020*/  ISETP.GE.OR P2, PT, R6.reuse, UR8, P2 ;  /* 0x0000000806007c0c */ /* 0x040fe40009746670 */
[----:B------:R-:W-:Y:S02]  /*1030*/  ISETP.GE.OR P3, PT, R6, UR8, P3 ;  /* 0x0000000806007c0c */ /* 0x000fe40009f66670 */
[----:B------:R-:W-:-:S04]  /*1040*/  ISETP.GE.OR P0, PT, R24, UR8, P0 ;  /* 0x0000000818007c0c */ /* 0x000fc80008706670 */
[----:B------:R-:W-:-:S05]  /*1050*/  ISETP.GE.OR P0, PT, R6, UR8, P0 ;  /* 0x0000000806007c0c */ /* 0x000fca0008706670 */
[----:B------:R-:W3:Y:S01]  /*1060*/  @!P2 LDC R20, c[0x0][0x3a0] ;  /* 0x0000e800ff14ab82 */ /* 0x000ee20000000800 */
[C---:B------:R-:W-:Y:S01]  /*1070*/  @!P2 IMAD.IADD R26, R9.reuse, 0x1, R26 ;  /* 0x00000001091aa824 */ /* 0x040fe200078e021a */
[----:B------:R-:W-:-:S03]  /*1080*/  @!P3 IADD3 R8, PT, PT, R9, R8, RZ ;  /* 0x000000080908b210 */ /* 0x000fc60007ffe0ff */
[--C-:B-1----:R-:W-:Y:S02]  /*1090*/  @!P2 IMAD R19, R26, UR6, R7.reuse ;  /* 0x000000061a13ac24 */ /* 0x102fe4000f8e0207 */
[----:B------:R-:W-:Y:S01]  /*10a0*/  @!P3 IMAD R27, R8, UR6, R7 ;  /* 0x00000006081bbc24 */ /* 0x000fe2000f8e0207 */
[----:B------:R-:W1:Y:S01]  /*10b0*/  @!P3 LDC R18, c[0x0][0x3a0] ;  /* 0x0000e800ff12bb82 */ /* 0x000e620000000800 */
[----:B-----5:R-:W-:Y:S01]  /*10c0*/  @!P2 IMAD.WIDE R22, R19, 0x8, R22 ;  /* 0x000000081316a825 */ /* 0x020fe200078e0216 */
[----:B------:R-:W-:-:S03]  /*10d0*/  @!P0 IADD3 R24, PT, PT, R9, R24, RZ ;  /* 0x0000001809188210 */ /* 0x000fc60007ffe0ff */
[----:B------:R-:W-:Y:S02]  /*10e0*/  @!P3 VIADD R19, R25, 0x2 ;  /* 0x000000021913b836 */ /* 0x000fe40000000000 */
[----:B0-----:R-:W-:Y:S01]  /*10f0*/  @!P3 IMAD.WIDE R16, R27, 0x8, R16 ;  /* 0x000000081b10b825 */ /* 0x001fe200078e0210 */
[----:B------:R-:W0:Y:S01]  /*1100*/  @!P0 LDC R8, c[0x0][0x3a0] ;  /* 0x0000e800ff088b82 */ /* 0x000e220000000800 */
[----:B------:R-:W4:Y:S02]  /*1110*/  @!P2 LDG.E.64 R22, desc[UR16][R22.64] ;  /* 0x000000101616a981 */ /* 0x000f24000c1e1b00 */
[----:B---3--:R-:W-:Y:S02]  /*1120*/  @!P2 IMAD R20, R25, R20, R20 ;  /* 0x000000141914a224 */ /* 0x008fe400078e0214 */
[----:B------:R-:W3:Y:S03]  /*1130*/  @!P3 LDG.E.64 R16, desc[UR16][R16.64] ;  /* 0x000000101010b981 */ /* 0x000ee6000c1e1b00 */
[----:B------:R-:W-:Y:S01]  /*1140*/  @!P2 IADD3 R21, PT, PT, R20, UR4, RZ ;  /* 0x000000041415ac10 */ /* 0x000fe2000fffe0ff */
[----:B-1----:R-:W-:-:S02]  /*1150*/  @!P3 IMAD R27, R19, R18, UR4 ;  /* 0x00000004131bbe24 */ /* 0x002fc4000f8e0212 */
[----:B------:R-:W1:Y:S01]  /*1160*/  LDC.64 R18, c[0x0][0x380] ;  /* 0x0000e000ff127b82 */ /* 0x000e620000000a00 */
[----:B------:R-:W-:-:S04]  /*1170*/  @!P0 IMAD R29, R24, UR6, R7 ;  /* 0x00000006181d8c24 */ /* 0x000fc8000f8e0207 */
[----:B-1----:R-:W-:-:S06]  /*1180*/  @!P0 IMAD.WIDE R18, R29, 0x8, R18 ;  /* 0x000000081d128825 */ /* 0x002fcc00078e0212 */
[----:B------:R-:W5:Y:S01]  /*1190*/  @!P0 LDG.E.64 R18, desc[UR16][R18.64] ;  /* 0x0000001012128981 */ /* 0x000f62000c1e1b00 */
[----:B--2---:R-:W-:Y:S01]  /*11a0*/  @!P1 DFMA R12, R10, R14, R12 ;  /* 0x0000000e0a0c922b */ /* 0x004fe2000000000c */
[----:B------:R-:W1:Y:S08]  /*11b0*/  LDC.64 R14, c[0x0][0x388] ;  /* 0x0000e200ff0e7b82 */ /* 0x000e700000000a00 */
[----:B------:R-:W2:Y:S01]  /*11c0*/  LDC.64 R10, c[0x0][0x388] ;  /* 0x0000e200ff0a7b82 */ /* 0x000ea20000000a00 */
[----:B-1----:R-:W-:-:S07]  /*11d0*/  @!P2 IMAD.WIDE.U32 R14, R21, 0x8, R14 ;  /* 0x00000008150ea825 */ /* 0x002fce00078e000e */
[----:B------:R-:W1:Y:S01]  /*11e0*/  LDC.64 R20, c[0x0][0x388] ;  /* 0x0000e200ff147b82 */ /* 0x000e620000000a00 */
[----:B------:R-:W4:Y:S01]  /*11f0*/  @!P2 LDG.E.64 R14, desc[UR16][R14.64] ;  /* 0x000000100e0ea981 */ /* 0x000f22000c1e1b00 */
[----:B--2---:R-:W-:Y:S01]  /*1200*/  @!P3 IMAD.WIDE.U32 R10, R27, 0x8, R10 ;  /* 0x000000081b0ab825 */ /* 0x004fe200078e000a */
[----:B------:R-:W-:-:S05]  /*1210*/  @!P0 IADD3 R27, PT, PT, R25, 0x3, RZ ;  /* 0x00000003191b8810 */ /* 0x000fca0007ffe0ff */
[----:B0-----:R-:W-:Y:S01]  /*1220*/  @!P0 IMAD R27, R27, R8, UR4 ;  /* 0x000000041b1b8e24 */ /* 0x001fe2000f8e0208 */
[----:B------:R-:W3:Y:S03]  /*1230*/  @!P3 LDG.E.64 R10, desc[UR16][R10.64] ;  /* 0x000000100a0ab981 */ /* 0x000ee6000c1e1b00 */
[----:B-1----:R-:W-:-:S06]  /*1240*/  @!P0 IMAD.WIDE.U32 R20, R27, 0x8, R20 ;  /* 0x000000081b148825 */ /* 0x002fcc00078e0014 */
[----:B------:R-:W5:Y:S01]  /*1250*/  @!P0 LDG.E.64 R20, desc[UR16][R20.64] ;  /* 0x0000001014148981 */ /* 0x000f62000c1e1b00 */
[----:B------:R-:W-:Y:S01]  /*1260*/  VIADD R25, R25, 0x4 ;  /* 0x0000000419197836 */ /* 0x000fe20000000000 */
[----:B----4-:R-:W-:-:S08]  /*1270*/  @!P2 DFMA R12, R22, R14, R12 ;  /* 0x0000000e160ca22b */ /* 0x010fd0000000000c */
[----:B---3--:R-:W-:-:S08]  /*1280*/  @!P3 DFMA R12, R16, R10, R12 ;  /* 0x0000000a100cb22b */ /* 0x008fd0000000000c */
[----:B-----5:R-:W-:-:S11]  /*1290*/  @!P0 DFMA R12, R18, R20, R12 ;  /* 0x00000014120c822b */ /* 0x020fd6000000000c */
.L_x_14:
[----:B------:R-:W-:Y:S05]  /*12a0*/  BRA.U !UP0, `(.L_x_13) ;  /* 0x0000000108e87547 */ /* 0x000fea000b800000 */
[----:B------:R-:W1:Y:S01]  /*12b0*/  LDCU UR6, c[0x0][0x3a4] ;  /* 0x00007480ff0677ac */ /* 0x000e620008000800 */
[----:B------:R-:W-:Y:S02]  /*12c0*/  UISETP.NE.AND UP0, UPT, UR5, 0x1, UPT ;  /* 0x000000010500788c */ /* 0x000fe4000bf05270 */
[----:B-1----:R-:W-:-:S07]  /*12d0*/  ULOP3.LUT UP1, URZ, UR6, 0x1, URZ, 0xc0, !UPT ;  /* 0x0000000106ff7892 */ /* 0x002fce000f82c0ff */
[----:B------:R-:W-:Y:S05]  /*12e0*/  BRA.U !UP0, `(.L_x_15) ;  /* 0x0000000108847547 */ /* 0x000fea000b800000 */
[----:B------:R-:W1:Y:S01]  /*12f0*/  LDCU UR6, c[0x0][0x3a8] ;  /* 0x00007500ff0677ac */ /* 0x000e620008000800 */
[----:B------:R-:W2:Y:S01]  /*1300*/  LDC.64 R16, c[0x0][0x380] ;  /* 0x0000e000ff107b82 */ /* 0x000ea20000000a00 */
[----:B------:R-:W3:Y:S07]  /*1310*/  LDCU UR5, c[0x0][0x39c] ;  /* 0x00007380ff0577ac */ /* 0x000eee0008000800 */
[----:B------:R-:W4:Y:S08]  /*1320*/  LDC.64 R18, c[0x0][0x388] ;  /* 0x0000e200ff127b82 */ /* 0x000f300000000a00 */
[----:B------:R-:W5:Y:S01]  /*1330*/  LDC.64 R14, c[0x0][0x380] ;  /* 0x0000e000ff0e7b82 */ /* 0x000f620000000a00 */
[----:B-1----:R-:W-:Y:S01]  /*1340*/  IMAD R8, R0, UR6, R25 ;  /* 0x0000000600087c24 */ /* 0x002fe2000f8e0219 */
[----:B---3--:R-:W-:-:S04]  /*1350*/  ISETP.GE.AND P1, PT, R7, UR5, PT ;  /* 0x0000000507007c0c */ /* 0x008fc8000bf26270 */
[C---:B------:R-:W-:Y:S02]  /*1360*/  IADD3 R20, PT, PT, R8.reuse, 0x1, RZ ;  /* 0x0000000108147810 */ /* 0x040fe40007ffe0ff */
[----:B------:R-:W1:Y:S01]  /*1370*/  LDC.64 R10, c[0x0][0x388] ;  /* 0x0000e200ff0a7b82 */ /* 0x000e620000000a00 */
[----:B------:R-:W-:Y:S02]  /*1380*/  ISETP.GE.OR P0, PT, R8, UR8, P1 ;  /* 0x0000000808007c0c */ /* 0x000fe40008f06670 */
[----:B------:R-:W-:Y:S02]  /*1390*/  ISETP.GE.OR P1, PT, R20, UR8, P1 ;  /* 0x0000000814007c0c */ /* 0x000fe40008f26670 */
[C---:B------:R-:W-:Y:S02]  /*13a0*/  ISETP.GE.OR P0, PT, R6.reuse, UR8, P0 ;  /* 0x0000000806007c0c */ /* 0x040fe40008706670 */
[----:B------:R-:W-:-:S11]  /*13b0*/  ISETP.GE.OR P1, PT, R6, UR8, P1 ;  /* 0x0000000806007c0c */ /* 0x000fd60008f26670 */
[----:B------:R-:W3:Y:S01]  /*13c0*/  @!P0 LDC R22, c[0x0][0x3a0] ;  /* 0x0000e800ff168b82 */ /* 0x000ee20000000800 */
[----:B------:R-:W-:-:S05]  /*13d0*/  @!P0 IADD3 R8, PT, PT, R9, R8, RZ ;  /* 0x0000000809088210 */ /* 0x000fca0007ffe0ff */
[----:B------:R-:W-:Y:S02]  /*13e0*/  @!P0 IMAD R21, R8, UR5, R7 ;  /* 0x0000000508158c24 */ /* 0x000fe4000f8e0207 */
[----:B------:R-:W5:Y:S01]  /*13f0*/  @!P1 LDC R24, c[0x0][0x3a0] ;  /* 0x0000e800ff189b82 */ /* 0x000f620000000800 */
[----:B------:R-:W-:Y:S02]  /*1400*/  @!P1 IMAD.IADD R8, R9, 0x1, R20 ;  /* 0x0000000109089824 */ /* 0x000fe400078e0214 */
[----:B--2---:R-:W-:-:S04]  /*1410*/  @!P0 IMAD.WIDE R16, R21, 0x8, R16 ;  /* 0x0000000815108825 */ /* 0x004fc800078e0210 */
[----:B------:R-:W-:Y:S02]  /*1420*/  @!P1 IMAD R21, R8, UR5, R7 ;  /* 0x0000000508159c24 */ /* 0x000fe4000f8e0207 */
[----:B0-----:R-:W2:Y:S01]  /*1430*/  @!P0 LDG.E.64 R16, desc[UR16][R16.64] ;  /* 0x0000001010108981 */ /* 0x001ea2000c1e1b00 */
[----:B---3--:R-:W-:-:S04]  /*1440*/  @!P0 IMAD R23, R25, R22, UR4 ;  /* 0x0000000419178e24 */ /* 0x008fc8000f8e0216 */
[----:B----4-:R-:W-:-:S04]  /*1450*/  @!P0 IMAD.WIDE.U32 R18, R23, 0x8, R18 ;  /* 0x0000000817128825 */ /* 0x010fc800078e0012 */
[----:B-----5:R-:W-:Y:S02]  /*1460*/  @!P1 IMAD R24, R25, R24, R24 ;  /* 0x0000001819189224 */ /* 0x020fe400078e0218 */
[----:B------:R-:W2:Y:S03]  /*1470*/  @!P0 LDG.E.64 R18, desc[UR16][R18.64] ;  /* 0x0000001012128981 */ /* 0x000ea6000c1e1b00 */
[----:B------:R-:W-:Y:S01]  /*1480*/  @!P1 IADD3 R23, PT, PT, R24, UR4, RZ ;  /* 0x0000000418179c10 */ /* 0x000fe2000fffe0ff */
[----:B------:R-:W-:-:S04]  /*1490*/  @!P1 IMAD.WIDE R14, R21, 0x8, R14 ;  /* 0x00000008150e9825 */ /* 0x000fc800078e020e */
[----:B-1----:R-:W-:Y:S02]  /*14a0*/  @!P1 IMAD.WIDE.U32 R10, R23, 0x8, R10 ;  /* 0x00000008170a9825 */ /* 0x002fe400078e000a */
[----:B------:R-:W3:Y:S04]  /*14b0*/  @!P1 LDG.E.64 R14, desc[UR16][R14.64] ;  /* 0x000000100e0e9981 */ /* 0x000ee8000c1e1b00 */
[----:B------:R-:W3:Y:S01]  /*14c0*/  @!P1 LDG.E.64 R10, desc[UR16][R10.64] ;  /* 0x000000100a0a9981 */ /* 0x000ee2000c1e1b00 */
[----:B------:R-:W-:Y:S01]  /*14d0*/  IADD3 R25, PT, PT, R25, 0x2, RZ ;  /* 0x0000000219197810 */ /* 0x000fe20007ffe0ff */
[----:B--2---:R-:W-:-:S08]  /*14e0*/  @!P0 DFMA R12, R18, R16, R12 ;  /* 0x00000010120c822b */ /* 0x004fd0000000000c */
[----:B---3--:R-:W-:-:S11]  /*14f0*/  @!P1 DFMA R12, R10, R14, R12 ;  /* 0x0000000e0a0c922b */ /* 0x008fd6000000000c */
.L_x_15:
[----:B------:R-:W-:Y:S05]  /*1500*/  BRA.U !UP1, `(.L_x_13) ;  /* 0x0000000109507547 */ /* 0x000fea000b800000 */
[----:B------:R-:W1:Y:S01]  /*1510*/  LDCU UR5, c[0x0][0x3a8] ;  /* 0x00007500ff0577ac */ /* 0x000e620008000800 */
[----:B------:R-:W-:Y:S01]  /*1520*/  BSSY.RECONVERGENT B0, `(.L_x_13) ;  /* 0x0000012000007945 */ /* 0x000fe20003800200 */
[----:B------:R-:W2:Y:S01]  /*1530*/  LDCU UR6, c[0x0][0x39c] ;  /* 0x00007380ff0677ac */ /* 0x000ea20008000800 */
[----:B-1----:R-:W-:-:S05]  /*1540*/  IMAD R8, R0, UR5, R25 ;  /* 0x0000000500087c24 */ /* 0x002fca000f8e0219 */
[----:B------:R-:W-:-:S04]  /*1550*/  ISETP.GE.AND P0, PT, R8, UR8, PT ;  /* 0x0000000808007c0c */ /* 0x000fc8000bf06270 */
[----:B--2---:R-:W-:-:S04]  /*1560*/  ISETP.GE.OR P0, PT, R7, UR6, P0 ;  /* 0x0000000607007c0c */ /* 0x004fc80008706670 */
[----:B------:R-:W-:-:S13]  /*1570*/  ISETP.GE.OR P0, PT, R6, UR8, P0 ;  /* 0x0000000806007c0c */ /* 0x000fda0008706670 */
[----:B------:R-:W-:Y:S05]  /*1580*/  @P0 BRA `(.L_x_16) ;  /* 0x00000000002c0947 */ /* 0x000fea0003800000 */
[----:B------:R-:W1:Y:S01]  /*1590*/  LDC R16, c[0x0][0x3a0] ;  /* 0x0000e800ff107b82 */ /* 0x000e620000000800 */
[----:B------:R-:W-:-:S04]  /*15a0*/  IMAD.IADD R6, R9, 0x1, R8 ;  /* 0x0000000109067824 */ /* 0x000fc800078e0208 */
[----:B------:R-:W-:-:S03]  /*15b0*/  IMAD R7, R6, UR6, R7 ;  /* 0x0000000606077c24 */ /* 0x000fc6000f8e0207 */
[----:B------:R-:W2:Y:S08]  /*15c0*/  LDC.64 R14, c[0x0][0x380] ;  /* 0x0000e000ff0e7b82 */ /* 0x000eb00000000a00 */
[----:B------:R-:W3:Y:S01]  /*15d0*/  LDC.64 R10, c[0x0][0x388] ;  /* 0x0000e200ff0a7b82 */ /* 0x000ee20000000a00 */
[----:B-1----:R-:W-:Y:S02]  /*15e0*/  IMAD R25, R25, R16, UR4 ;  /* 0x0000000419197e24 */ /* 0x002fe4000f8e0210 */
[----:B--2---:R-:W-:-:S06]  /*15f0*/  IMAD.WIDE R14, R7, 0x8, R14 ;  /* 0x00000008070e7825 */ /* 0x004fcc00078e020e */
[----:B0-----:R-:W2:Y:S01]  /*1600*/  LDG.E.64 R14, desc[UR16][R14.64] ;  /* 0x000000100e0e7981 */ /* 0x001ea2000c1e1b00 */
[----:B---3--:R-:W-:-:S06]  /*1610*/  IMAD.WIDE.U32 R10, R25, 0x8, R10 ;  /* 0x00000008190a7825 */ /* 0x008fcc00078e000a */
[----:B------:R-:W2:Y:S02]  /*1620*/  LDG.E.64 R10, desc[UR16][R10.64] ;  /* 0x000000100a0a7981 */ /* 0x000ea4000c1e1b00 */
[----:B--2---:R-:W-:-:S11]  /*1630*/  DFMA R12, R14, R10, R12 ;  /* 0x0000000a0e0c722b */ /* 0x004fd6000000000c */
.L_x_16:
[----:B0-----:R-:W-:Y:S05]  /*1640*/  BSYNC.RECONVERGENT B0 ;  /* 0x0000000000007941 */ /* 0x001fea0003800200 */
.L_x_13:
[----:B------:R-:W1:Y:S01]  /*1650*/  LDCU UR5, c[0x0][0x3a0] ;  /* 0x00007400ff0577ac */ /* 0x000e620008000800 */
[----:B------:R-:W-:-:S04]  /*1660*/  UIADD3 UR4, UPT, UPT, UR4, 0x1, URZ ;  /* 0x0000000104047890 */ /* 0x000fc8000fffe0ff */
[----:B-1----:R-:W-:-:S09]  /*1670*/  UISETP.NE.AND UP0, UPT, UR4, UR5, UPT ;  /* 0x000000050400728c */ /* 0x002fd2000bf05270 */
[----:B------:R-:W-:Y:S05]  /*1680*/  BRA.U UP0, `(.L_x_17) ;  /* 0xffffffed00847547 */ /* 0x000fea000b83ffff */
.L_x_10:
[----:B------:R-:W1:Y:S01]  /*1690*/  LDC.64 R6, c[0x0][0x390] ;  /* 0x0000e400ff067b82 */ /* 0x000e620000000a00 */
[----:B------:R-:W-:-:S05]  /*16a0*/  IMAD R3, R4, R3, R4 ;  /* 0x0000000304037224 */ /* 0x000fca00078e0204 */
[----:B------:R-:W-:-:S05]  /*16b0*/  IADD3 R0, PT, PT, R0, R3, RZ ;  /* 0x0000000300007210 */ /* 0x000fca0007ffe0ff */
[----:B------:R-:W-:-:S05]  /*16c0*/  IMAD R5, R5, R0, R0 ;  /* 0x0000000005057224 */ /* 0x000fca00078e0200 */
[----:B------:R-:W-:-:S05]  /*16d0*/  IADD3 R3, PT, PT, R2, R5, RZ ;  /* 0x0000000502037210 */ /* 0x000fca0007ffe0ff */
[----:B-1----:R-:W-:-:S05]  /*16e0*/  IMAD.WIDE R2, R3, 0x8, R6 ;  /* 0x0000000803027825 */ /* 0x002fca00078e0206 */
[----:B0-----:R-:W-:Y:S01]  /*16f0*/  STG.E.64 desc[UR16][R2.64], R12 ;  /* 0x0000000c02007986 */ /* 0x001fe2000c101b10 */
[----:B------:R-:W-:Y:S05]  /*1700*/  EXIT ;  /* 0x000000000000794d */ /* 0x000fea0003800000 */
.L_x_18:
        /* <DEDUP_REMOVED lines=15> */
.L_x_22:


//--------------------- .nv.shared.reserved.0     --------------------------
	.section	.nv.shared.reserved.0,"aw",@nobits
	.weak		__nv_reservedSMEM_offset_0_alias
	.size		__nv_reservedSMEM_offset_0_alias, 0, 64
	.other		__nv_reservedSMEM_offset_0_alias,@"STO_CUDA_RESERVED_SHARED STV_DEFAULT"
__nv_reservedSMEM_offset_0_alias:
	.zero		0
	.zero		64


//--------------------- .nv.global                --------------------------
	.section	.nv.global,"aw",@nobits
.nv.global:
	.type		_ZN34_INTERNAL_e132af85_4_k_cu_13bd463f6thrust24THRUST_300001_SM_1000_NS12placeholders2_6E,@object
	.size		_ZN34_INTERNAL_e132af85_4_k_cu_13bd463f6thrust24THRUST_300001_SM_1000_NS12placeholders2_6E,(_ZN34_INTERNAL_e132af85_4_k_cu_13bd463f4cuda3std3__45__cpo6cbeginE - _ZN34_INTERNAL_e132af85_4_k_cu_13bd463f6thrust24THRUST_300001_SM_1000_NS12placeholders2_6E)
_ZN34_INTERNAL_e132af85_4_k_cu_13bd463f6thrust24THRUST_300001_SM_1000_NS12placeholders2_6E:
	.zero		1
	.type		_ZN34_INTERNAL_e132af85_4_k_cu_13bd463f4cuda3std3__45__cpo6cbeginE,@object
	.size		_ZN34_INTERNAL_e132af85_4_k_cu_13bd463f4cuda3std3__45__cpo6cbeginE,(_ZN34_INTERNAL_e132af85_4_k_cu_13bd463f4cuda3std6ranges3__45__cpo4cendE - _ZN34_INTERNAL_e132af85_4_k_cu_13bd463f4cuda3std3__45__cpo6cbeginE)
_ZN34_INTERNAL_e132af85_4_k_cu_13bd463f4cuda3std3__45__cpo6cbeginE:
	.zero		1
	.type		_ZN34_INTERNAL_e132af85_4_k_cu_13bd463f4cuda3std6ranges3__45__cpo4cendE,@object
	.size		_ZN34_INTERNAL_e132af85_4_k_cu_13bd463f4cuda3std6ranges3__45__cpo4cendE,(_ZN34_INTERNAL_e132af85_4_k_cu_13bd463f4cuda3std3__48in_placeE - _ZN34_INTERNAL_e132af85_4_k_cu_13bd463f4cuda3std6ranges3__45__cpo4cendE)
_ZN34_INTERNAL_e132af85_4_k_cu_13bd463f4cuda3std6ranges3__45__cpo4cendE:
	.zero		1
	.type		_ZN34_INTERNAL_e132af85_4_k_cu_13bd463f4cuda3std3__48in_placeE,@object
	.size		_ZN34_INTERNAL_e132af85_4_k_cu_13bd463f4cuda3std3__48in_placeE,(_ZN34_INTERNAL_e132af85_4_k_cu_13bd463f4cuda3std6ranges3__45__cpo5ssizeE - _ZN34_INTERNAL_e132af85_4_k_cu_13bd463f4cuda3std3__48in_placeE)
_ZN34_INTERNAL_e132af85_4_k_cu_13bd463f4cuda3std3__48in_placeE:
	.zero		1
	.type		_ZN34_INTERNAL_e132af85_4_k_cu_13bd463f4cuda3std6ranges3__45__cpo5ssizeE,@object
	.size		_ZN34_INTERNAL_e132af85_4_k_cu_13bd463f4cuda3std6ranges3__45__cpo5ssizeE,(_ZN34_INTERNAL_e132af85_4_k_cu_13bd463f6thrust24THRUST_300001_SM_1000_NS12placeholders3_10E - _ZN34_INTERNAL_e132af85_4_k_cu_13bd463f4cuda3std6ranges3__45__cpo5ssizeE)
_ZN34_INTERNAL_e132af85_4_k_cu_13bd463f4cuda3std6ranges3__45__cpo5ssizeE:
	.zero		1
	.type		_ZN34_INTERNAL_e132af85_4_k_cu_13bd463f6thrust24THRUST_300001_SM_1000_NS12placeholders3_10E,@object
	.size		_ZN34_INTERNAL_e132af85_4_k_cu_13bd463f6thrust24THRUST_300001_SM_1000_NS12placeholders3_10E,(_ZN34_INTERNAL_e132af85_4_k_cu_13bd463f4cuda3std3__45__cpo7crbeginE - _ZN34_INTERNAL_e132af85_4_k_cu_13bd463f6thrust24THRUST_300001_SM_1000_NS12placeholders3_10E)
_ZN34_INTERNAL_e132af85_4_k_cu_13bd463f6thrust24THRUST_300001_SM_1000_NS12placeholders3_10E:
	.zero		1
	.type		_ZN34_INTERNAL_e132af85_4_k_cu_13bd463f4cuda3std3__45__cpo7crbeginE,@object
	.size		_ZN34_INTERNAL_e132af85_4_k_cu_13bd463f4cuda3std3__45__cpo7crbeginE,(_ZN34_INTERNAL_e132af85_4_k_cu_13bd463f4cuda3std6ranges3__45__cpo4prevE - _ZN34_INTERNAL_e132af85_4_k_cu_13bd463f4cuda3std3__45__cpo7crbeginE)
_ZN34_INTERNAL_e132af85_4_k_cu_13bd463f4cuda3std3__45__cpo7crbeginE:
	.zero		1
	.type		_ZN34_INTERNAL_e132af85_4_k_cu_13bd463f4cuda3std6ranges3__45__cpo4prevE,@object
	.size		_ZN34_INTERNAL_e132af85_4_k_cu_13bd463f4cuda3std6ranges3__45__cpo4prevE,(_ZN34_INTERNAL_e132af85_4_k_cu_13bd463f4cuda3std6ranges3__45__cpo9iter_moveE - _ZN34_INTERNAL_e132af85_4_k_cu_13bd463f4cuda3std6ranges3__45__cpo4prevE)
_ZN34_INTERNAL_e132af85_4_k_cu_13bd463f4cuda3std6ranges3__45__cpo4prevE:
	.zero		1
	.type		_ZN34_INTERNAL_e132af85_4_k_cu_13bd463f4cuda3std6ranges3__45__cpo9iter_moveE,@object
	.size		_ZN34_INTERNAL_e132af85_4_k_cu_13bd463f4cuda3std6ranges3__45__cpo9iter_moveE,(_ZN34_INTERNAL_e132af85_4_k_cu_13bd463f6thrust24THRUST_300001_SM_1000_NS12placeholders2_2E - _ZN34_INTERNAL_e132af85_4_k_cu_13bd463f4cuda3std6ranges3__45__cpo9iter_moveE)
_ZN34_INTERNAL_e132af85_4_k_cu_13bd463f4cuda3std6ranges3__45__cpo9iter_moveE:
	.zero		1
	.type		_ZN34_INTERNAL_e132af85_4_k_cu_13bd463f6thrust24THRUST_300001_SM_1000_NS12placeholders2_2E,@object
	.size		_ZN34_INTERNAL_e132af85_4_k_cu_13bd463f6thrust24THRUST_300001_SM_1000_NS12placeholders2_2E,(_ZN34_INTERNAL_e132af85_4_k_cu_13bd463f6thrust24THRUST_300001_SM_1000_NS12placeholders2_4E - _ZN34_INTERNAL_e132af85_4_k_cu_13bd463f6thrust24THRUST_300001_SM_1000_NS12placeholders2_2E)
_ZN34_INTERNAL_e132af85_4_k_cu_13bd463f6thrust24THRUST_300001_SM_1000_NS12placeholders2_2E:
	.zero		1
	.type		_ZN34_INTERNAL_e132af85_4_k_cu_13bd463f6thrust24THRUST_300001_SM_1000_NS12placeholders2_4E,@object
	.size		_ZN34_INTERNAL_e132af85_4_k_cu_13bd463f6thrust24THRUST_300001_SM_1000_NS12placeholders2_4E,(_ZN34_INTERNAL_e132af85_4_k_cu_13bd463f4cuda3std3__45__cpo5beginE - _ZN34_INTERNAL_e132af85_4_k_cu_13bd463f6thrust24THRUST_300001_SM_1000_NS12placeholders2_4E)
_ZN34_INTERNAL_e132af85_4_k_cu_13bd463f6thrust24THRUST_300001_SM_1000_NS12placeholders2_4E:
	.zero		1
	.type		_ZN34_INTERNAL_e132af85_4_k_cu_13bd463f4cuda3std3__45__cpo5beginE,@object
	.size		_ZN34_INTERNAL_e132af85_4_k_cu_13bd463f4cuda3std3__45__cpo5beginE,(_ZN34_INTERNAL_e132af85_4_k_cu_13bd463f4cuda3std6ranges3__45__cpo3endE - _ZN34_INTERNAL_e132af85_4_k_cu_13bd463f4cuda3std3__45__cpo5beginE)
_ZN34_INTERNAL_e132af85_4_k_cu_13bd463f4cuda3std3__45__cpo5beginE:
	.zero		1
	.type		_ZN34_INTERNAL_e132af85_4_k_cu_13bd463f4cuda3std6ranges3__45__cpo3endE,@object
	.size		_ZN34_INTERNAL_e132af85_4_k_cu_13bd463f4cuda3std6ranges3__45__cpo3endE,(_ZN34_INTERNAL_e132af85_4_k_cu_13bd463f4cuda3std3__436_GLOBAL__N__e132af85_4_k_cu_13bd463f6ignoreE - _ZN34_INTERNAL_e132af85_4_k_cu_13bd463f4cuda3std6ranges3__45__cpo3endE)
_ZN34_INTERNAL_e132af85_4_k_cu_13bd463f4cuda3std6ranges3__45__cpo3endE:
	.zero		1
	.type		_ZN34_INTERNAL_e132af85_4_k_cu_13bd463f4cuda3std3__436_GLOBAL__N__e132af85_4_k_cu_13bd463f6ignoreE,@object
	.size		_ZN34_INTERNAL_e132af85_4_k_cu_13bd463f4cuda3std3__436_GLOBAL__N__e132af85_4_k_cu_13bd463f6ignoreE,(_ZN34_INTERNAL_e132af85_4_k_cu_13bd463f4cuda3std6ranges3__45__cpo5cdataE - _ZN34_INTERNAL_e132af85_4_k_cu_13bd463f4cuda3std3__436_GLOBAL__N__e132af85_4_k_cu_13bd463f6ignoreE)
_ZN34_INTERNAL_e132af85_4_k_cu_13bd463f4cuda3std3__436_GLOBAL__N__e132af85_4_k_cu_13bd463f6ignoreE:
	.zero		1
	.type		_ZN34_INTERNAL_e132af85_4_k_cu_13bd463f4cuda3std6ranges3__45__cpo5cdataE,@object
	.size		_ZN34_INTERNAL_e132af85_4_k_cu_13bd463f4cuda3std6ranges3__45__cpo5cdataE,(_ZN34_INTERNAL_e132af85_4_k_cu_13bd463f6thrust24THRUST_300001_SM_1000_NS12placeholders2_8E - _ZN34_INTERNAL_e132af85_4_k_cu_13bd463f4cuda3std6ranges3__45__cpo5cdataE)
_ZN34_INTERNAL_e132af85_4_k_cu_13bd463f4cuda3std6ranges3__45__cpo5cdataE:
	.zero		1
	.type		_ZN34_INTERNAL_e132af85_4_k_cu_13bd463f6thrust24THRUST_300001_SM_1000_NS12placeholders2_8E,@object
	.size		_ZN34_INTERNAL_e132af85_4_k_cu_13bd463f6thrust24THRUST_300001_SM_1000_NS12placeholders2_8E,(_ZN34_INTERNAL_e132af85_4_k_cu_13bd463f4cuda3std3__45__cpo6rbeginE - _ZN34_INTERNAL_e132af85_4_k_cu_13bd463f6thrust24THRUST_300001_SM_1000_NS12placeholders2_8E)
_ZN34_INTERNAL_e132af85_4_k_cu_13bd463f6thrust24THRUST_300001_SM_1000_NS12placeholders2_8E:
	.zero		1
	.type		_ZN34_INTERNAL_e132af85_4_k_cu_13bd463f4cuda3std3__45__cpo6rbeginE,@object
	.size		_ZN34_INTERNAL_e132af85_4_k_cu_13bd463f4cuda3std3__45__cpo6rbeginE,(_ZN34_INTERNAL_e132af85_4_k_cu_13bd463f4cuda3std6ranges3__45__cpo9iter_swapE - _ZN34_INTERNAL_e132af85_4_k_cu_13bd463f4cuda3std3__45__cpo6rbeginE)
_ZN34_INTERNAL_e132af85_4_k_cu_13bd463f4cuda3std3__45__cpo6rbeginE:
	.zero		1
	.type		_ZN34_INTERNAL_e132af85_4_k_cu_13bd463f4cuda3std6ranges3__45__cpo9iter_swapE,@object
	.size		_ZN34_INTERNAL_e132af85_4_k_cu_13bd463f4cuda3std6ranges3__45__cpo9iter_swapE,(_ZN34_INTERNAL_e132af85_4_k_cu_13bd463f4cuda3std3__47nulloptE - _ZN34_INTERNAL_e132af85_4_k_cu_13bd463f4cuda3std6ranges3__45__cpo9iter_swapE)
_ZN34_INTERNAL_e132af85_4_k_cu_13bd463f4cuda3std6ranges3__45__cpo9iter_swapE:
	.zero		1
	.type		_ZN34_INTERNAL_e132af85_4_k_cu_13bd463f4cuda3std3__47nulloptE,@object
	.size		_ZN34_INTERNAL_e132af85_4_k_cu_13bd463f4cuda3std3__47nulloptE,(_ZN34_INTERNAL_e132af85_4_k_cu_13bd463f6thrust24THRUST_300001_SM_1000_NS6system6detail10sequential3seqE - _ZN34_INTERNAL_e132af85_4_k_cu_13bd463f4cuda3std3__47nulloptE)
_ZN34_INTERNAL_e132af85_4_k_cu_13bd463f4cuda3std3__47nulloptE:
	.zero		1
	.type		_ZN34_INTERNAL_e132af85_4_k_cu_13bd463f6thrust24THRUST_300001_SM_1000_NS6system6detail10sequential3seqE,@object
	.size		_ZN34_INTERNAL_e132af85_4_k_cu_13bd463f6thrust24THRUST_300001_SM_1000_NS6system6detail10sequential3seqE,(_ZN34_INTERNAL_e132af85_4_k_cu_13bd463f6thrust24THRUST_300001_SM_1000_NS12placeholders2_5E - _ZN34_INTERNAL_e132af85_4_k_cu_13bd463f6thrust24THRUST_300001_SM_1000_NS6system6detail10sequential3seqE)
_ZN34_INTERNAL_e132af85_4_k_cu_13bd463f6thrust24THRUST_300001_SM_1000_NS6system6detail10sequential3seqE:
	.zero		1
	.type		_ZN34_INTERNAL_e132af85_4_k_cu_13bd463f6thrust24THRUST_300001_SM_1000_NS12placeholders2_5E,@object
	.size		_ZN34_INTERNAL_e132af85_4_k_cu_13bd463f6thrust24THRUST_300001_SM_1000_NS12placeholders2_5E,(_ZN34_INTERNAL_e132af85_4_k_cu_13bd463f4cuda3std3__45__cpo3endE - _ZN34_INTERNAL_e132af85_4_k_cu_13bd463f6thrust24THRUST_300001_SM_1000_NS12placeholders2_5E)
_ZN34_INTERNAL_e132af85_4_k_cu_13bd463f6thrust24THRUST_300001_SM_1000_NS12placeholders2_5E:
	.zero		1
	.type		_ZN34_INTERNAL_e132af85_4_k_cu_13bd463f4cuda3std3__45__cpo3endE,@object
	.size		_ZN34_INTERNAL_e132af85_4_k_cu_13bd463f4cuda3std3__45__cpo3endE,(_ZN34_INTERNAL_e132af85_4_k_cu_13bd463f4cuda3std6ranges3__45__cpo6cbeginE - _ZN34_INTERNAL_e132af85_4_k_cu_13bd463f4cuda3std3__45__cpo3endE)
_ZN34_INTERNAL_e132af85_4_k_cu_13bd463f4cuda3std3__45__cpo3endE:
	.zero		1
	.type		_ZN34_INTERNAL_e132af85_4_k_cu_13bd463f4cuda3std6ranges3__45__cpo6cbeginE,@object
	.size		_ZN34_INTERNAL_e132af85_4_k_cu_13bd463f4cuda3std6ranges3__45__cpo6cbeginE,(_ZN34_INTERNAL_e132af85_4_k_cu_13bd463f4cuda3std3__419piecewise_constructE - _ZN34_INTERNAL_e132af85_4_k_cu_13bd463f4cuda3std6ranges3__45__cpo6cbeginE)
_ZN34_INTERNAL_e132af85_4_k_cu_13bd463f4cuda3std6ranges3__45__cpo6cbeginE:
	.zero		1
	.type		_ZN34_INTERNAL_e132af85_4_k_cu_13bd463f4cuda3std3__419piecewise_constructE,@object
	.size		_ZN34_INTERNAL_e132af85_4_k_cu_13bd463f4cuda3std3__419piecewise_constructE,(_ZN34_INTERNAL_e132af85_4_k_cu_13bd463f4cuda3std6ranges3__45__cpo4sizeE - _ZN34_INTERNAL_e132af85_4_k_cu_13bd463f4cuda3std3__419piecewise_constructE)
_ZN34_INTERNAL_e132af85_4_k_cu_13bd463f4cuda3std3__419piecewise_constructE:
	.zero		1
	.type		_ZN34_INTERNAL_e132af85_4_k_cu_13bd463f4cuda3std6ranges3__45__cpo4sizeE,@object
	.size		_ZN34_INTERNAL_e132af85_4_k_cu_13bd463f4cuda3std6ranges3__45__cpo4sizeE,(_ZN34_INTERNAL_e132af85_4_k_cu_13bd463f6thrust24THRUST_300001_SM_1000_NS12placeholders2_9E - _ZN34_INTERNAL_e132af85_4_k_cu_13bd463f4cuda3std6ranges3__45__cpo4sizeE)
_ZN34_INTERNAL_e132af85_4_k_cu_13bd463f4cuda3std6ranges3__45__cpo4sizeE:
	.zero		1
	.type		_ZN34_INTERNAL_e132af85_4_k_cu_13bd463f6thrust24THRUST_300001_SM_1000_NS12placeholders2_9E,@object
	.size		_ZN34_INTERNAL_e132af85_4_k_cu_13bd463f6thrust24THRUST_300001_SM_1000_NS12placeholders2_9E,(_ZN34_INTERNAL_e132af85_4_k_cu_13bd463f4cuda3std3__45__cpo4rendE - _ZN34_INTERNAL_e132af85_4_k_cu_13bd463f6thrust24THRUST_300001_SM_1000_NS12placeholders2_9E)
_ZN34_INTERNAL_e132af85_4_k_cu_13bd463f6thrust24THRUST_300001_SM_1000_NS12placeholders2_9E:
	.zero		1
	.type		_ZN34_INTERNAL_e132af85_4_k_cu_13bd463f4cuda3std3__45__cpo4rendE,@object
	.size		_ZN34_INTERNAL_e132af85_4_k_cu_13bd463f4cuda3std3__45__cpo4rendE,(_ZN34_INTERNAL_e132af85_4_k_cu_13bd463f4cuda3std6ranges3__45__cpo4nextE - _ZN34_INTERNAL_e132af85_4_k_cu_13bd463f4cuda3std3__45__cpo4rendE)
_ZN34_INTERNAL_e132af85_4_k_cu_13bd463f4cuda3std3__45__cpo4rendE:
	.zero		1
	.type		_ZN34_INTERNAL_e132af85_4_k_cu_13bd463f4cuda3std6ranges3__45__cpo4nextE,@object
	.size		_ZN34_INTERNAL_e132af85_4_k_cu_13bd463f4cuda3std6ranges3__45__cpo4nextE,(_ZN34_INTERNAL_e132af85_4_k_cu_13bd463f4cuda3std6ranges3__45__cpo4swapE - _ZN34_INTERNAL_e132af85_4_k_cu_13bd463f4cuda3std6ranges3__45__cpo4nextE)
_ZN34_INTERNAL_e132af85_4_k_cu_13bd463f4cuda3std6ranges3__45__cpo4nextE:
	.zero		1
	.type		_ZN34_INTERNAL_e132af85_4_k_cu_13bd463f4cuda3std6ranges3__45__cpo4swapE,@object
	.size		_ZN34_INTERNAL_e132af85_4_k_cu_13bd463f4cuda3std6ranges3__45__cpo4swapE,(_ZN34_INTERNAL_e132af85_4_k_cu_13bd463f6thrust24THRUST_300001_SM_1000_NS12placeholders2_1E - _ZN34_INTERNAL_e132af85_4_k_cu_13bd463f4cuda3std6ranges3__45__cpo4swapE)
_ZN34_INTERNAL_e132af85_4_k_cu_13bd463f4cuda3std6ranges3__45__cpo4swapE:
	.zero		1
	.type		_ZN34_INTERNAL_e132af85_4_k_cu_13bd463f6thrust24THRUST_300001_SM_1000_NS12placeholders2_1E,@object
	.size		_ZN34_INTERNAL_e132af85_4_k_cu_13bd463f6thrust24THRUST_300001_SM_1000_NS12placeholders2_1E,(_ZN34_INTERNAL_e132af85_4_k_cu_13bd463f6thrust24THRUST_300001_SM_1000_NS12placeholders2_7E - _ZN34_INTERNAL_e132af85_4_k_cu_13bd463f6thrust24THRUST_300001_SM_1000_NS12placeholders2_1E)
_ZN34_INTERNAL_e132af85_4_k_cu_13bd463f6thrust24THRUST_300001_SM_1000_NS12placeholders2_1E:
	.zero		1
	.type		_ZN34_INTERNAL_e132af85_4_k_cu_13bd463f6thrust24THRUST_300001_SM_1000_NS12placeholders2_7E,@object
	.size		_ZN34_INTERNAL_e132af85_4_k_cu_13bd463f6thrust24THRUST_300001_SM_1000_NS12placeholders2_7E,(_ZN34_INTERNAL_e132af85_4_k_cu_13bd463f4cuda3std3__45__cpo4cendE - _ZN34_INTERNAL_e132af85_4_k_cu_13bd463f6thrust24THRUST_300001_SM_1000_NS12placeholders2_7E)
_ZN34_INTERNAL_e132af85_4_k_cu_13bd463f6thrust24THRUST_300001_SM_1000_NS12placeholders2_7E:
	.zero		1
	.type		_ZN34_INTERNAL_e132af85_4_k_cu_13bd463f4cuda3std3__45__cpo4cendE,@object
	.size		_ZN34_INTERNAL_e132af85_4_k_cu_13bd463f4cuda3std3__45__cpo4cendE,(_ZN34_INTERNAL_e132af85_4_k_cu_13bd463f4cuda3std6ranges3__45__cpo7advanceE - _ZN34_INTERNAL_e132af85_4_k_cu_13bd463f4cuda3std3__45__cpo4cendE)
_ZN34_INTERNAL_e132af85_4_k_cu_13bd463f4cuda3std3__45__cpo4cendE:
	.zero		1
	.type		_ZN34_INTERNAL_e132af85_4_k_cu_13bd463f4cuda3std6ranges3__45__cpo7advanceE,@object
	.size		_ZN34_INTERNAL_e132af85_4_k_cu_13bd463f4cuda3std6ranges3__45__cpo7advanceE,(_ZN34_INTERNAL_e132af85_4_k_cu_13bd463f4cuda3std3__420unreachable_sentinelE - _ZN34_INTERNAL_e132af85_4_k_cu_13bd463f4cuda3std6ranges3__45__cpo7advanceE)
_ZN34_INTERNAL_e132af85_4_k_cu_13bd463f4cuda3std6ranges3__45__cpo7advanceE:
	.zero		1
	.type		_ZN34_INTERNAL_e132af85_4_k_cu_13bd463f4cuda3std3__420unreachable_sentinelE,@object
	.size		_ZN34_INTERNAL_e132af85_4_k_cu_13bd463f4cuda3std3__420unreachable_sentinelE,(_ZN34_INTERNAL_e132af85_4_k_cu_13bd463f4cuda3std6ranges3__45__cpo8distanceE - _ZN34_INTERNAL_e132af85_4_k_cu_13bd463f4cuda3std3__420unreachable_sentinelE)
_ZN34_INTERNAL_e132af85_4_k_cu_13bd463f4cuda3std3__420unreachable_sentinelE:
	.zero		1
	.type		_ZN34_INTERNAL_e132af85_4_k_cu_13bd463f4cuda3std6ranges3__45__cpo8distanceE,@object
	.size		_ZN34_INTERNAL_e132af85_4_k_cu_13bd463f4cuda3std6ranges3__45__cpo8distanceE,(_ZN34_INTERNAL_e132af85_4_k_cu_13bd463f4cuda3std6ranges3__45__cpo5beginE - _ZN34_INTERNAL_e132af85_4_k_cu_13bd463f4cuda3std6ranges3__45__cpo8distanceE)
_ZN34_INTERNAL_e132af85_4_k_cu_13bd463f4cuda3std6ranges3__45__cpo8distanceE:
	.zero		1
	.type		_ZN34_INTERNAL_e132af85_4_k_cu_13bd463f4cuda3std6ranges3__45__cpo5beginE,@object
	.size		_ZN34_INTERNAL_e132af85_4_k_cu_13bd463f4cuda3std6ranges3__45__cpo5beginE,(_ZN34_INTERNAL_e132af85_4_k_cu_13bd463f6thrust24THRUST_300001_SM_1000_NS12placeholders2_3E - _ZN34_INTERNAL_e132af85_4_k_cu_13bd463f4cuda3std6ranges3__45__cpo5beginE)
_ZN34_INTERNAL_e132af85_4_k_cu_13bd463f4cuda3std6ranges3__45__cpo5beginE:
	.zero		1
	.type		_ZN34_INTERNAL_e132af85_4_k_cu_13bd463f6thrust24THRUST_300001_SM_1000_NS12placeholders2_3E,@object
	.size		_ZN34_INTERNAL_e132af85_4_k_cu_13bd463f6thrust24THRUST_300001_SM_1000_NS12placeholders2_3E,(_ZN34_INTERNAL_e132af85_4_k_cu_13bd463f4cuda3std3__45__cpo5crendE - _ZN34_INTERNAL_e132af85_4_k_cu_13bd463f6thrust24THRUST_300001_SM_1000_NS12placeholders2_3E)
_ZN34_INTERNAL_e132af85_4_k_cu_13bd463f6thrust24THRUST_300001_SM_1000_NS12placeholders2_3E:
	.zero		1
	.type		_ZN34_INTERNAL_e132af85_4_k_cu_13bd463f4cuda3std3__45__cpo5crendE,@object
	.size		_ZN34_INTERNAL_e132af85_4_k_cu_13bd463f4cuda3std3__45__cpo5crendE,(_ZN34_INTERNAL_e132af85_4_k_cu_13bd463f4cuda3std6ranges3__45__cpo4dataE - _ZN34_INTERNAL_e132af85_4_k_cu_13bd463f4cuda3std3__45__cpo5crendE)
_ZN34_INTERNAL_e132af85_4_k_cu_13bd463f4cuda3std3__45__cpo5crendE:
	.zero		1
	.type		_ZN34_INTERNAL_e132af85_4_k_cu_13bd463f4cuda3std6ranges3__45__cpo4dataE,@object
	.size		_ZN34_INTERNAL_e132af85_4_k_cu_13bd463f4cuda3std6ranges3__45__cpo4dataE,(.L_23 - _ZN34_INTERNAL_e132af85_4_k_cu_13bd463f4cuda3std6ranges3__45__cpo4dataE)
_ZN34_INTERNAL_e132af85_4_k_cu_13bd463f4cuda3std6ranges3__45__cpo4dataE:
	.zero		1
.L_23:


//--------------------- .nv.constant0._ZN3cub18CUB_300001_SM_10006detail11EmptyKernelIvEEvv --------------------------
	.section	.nv.constant0._ZN3cub18CUB_300001_SM_10006detail11EmptyKernelIvEEvv,"a",@progbits
	.sectionflags	@""
	.align	4
.nv.constant0._ZN3cub18CUB_300001_SM_10006detail11EmptyKernelIvEEvv:
	.zero		896


//--------------------- .nv.constant0._Z6matrixPddii --------------------------
	.section	.nv.constant0._Z6matrixPddii,"a",@progbits
	.sectionflags	@""
	.align	4
.nv.constant0._Z6matrixPddii:
	.zero		920


//--------------------- .nv.constant0._Z6conv2dPdS_S_iiiiii --------------------------
	.section	.nv.constant0._Z6conv2dPdS_S_iiiiii,"a",@progbits
	.sectionflags	@""
	.align	4
.nv.constant0._Z6conv2dPdS_S_iiiiii:
	.zero		944


//--------------------- .nv.constant0._Z6conv3dPdS_S_iiiiii --------------------------
	.section	.nv.constant0._Z6conv3dPdS_S_iiiiii,"a",@progbits
	.sectionflags	@""
	.align	4
.nv.constant0._Z6conv3dPdS_S_iiiiii:
	.zero		944


//--------------------- SYMBOLS --------------------------

	.type		.nv.reservedSmem.offset0,@object
	.size		.nv.reservedSmem.offset0,0x4
